	.headerflags	@"EF_CUDA_TEXMODE_UNIFIED EF_CUDA_64BIT_ADDRESS EF_CUDA_ACCELERATORS EF_CUDA_SM90 EF_CUDA_VIRTUAL_SM(EF_CUDA_SM90)"
	.elftype	@"ET_EXEC"


//--------------------- .nv.info                  --------------------------
	.section	.nv.info,"",@"SHT_CUDA_INFO"
	.align	4


	//----- nvinfo : EIATTR_REGCOUNT
	.align		4
        /*0000*/ 	.byte	0x04, 0x2f
        /*0002*/ 	.short	(.L_1 - .L_0)
	.align		4
.L_0:
        /*0004*/ 	.word	index@(triton_poi_fused__unsafe_index_add_convolution_leaky_relu_mul_sub_33)
        /*0008*/ 	.word	0x00000036


	//----- nvinfo : EIATTR_MIN_STACK_SIZE
	.align		4
.L_1:
        /*000c*/ 	.byte	0x04, 0x12
        /*000e*/ 	.short	(.L_3 - .L_2)
	.align		4
.L_2:
        /*0010*/ 	.word	index@(triton_poi_fused__unsafe_index_add_convolution_leaky_relu_mul_sub_33)
        /*0014*/ 	.word	0x00000000


	//----- nvinfo : EIATTR_FRAME_SIZE
	.align		4
.L_3:
        /*0018*/ 	.byte	0x04, 0x11
        /*001a*/ 	.short	(.L_5 - .L_4)
	.align		4
.L_4:
        /*001c*/ 	.word	index@(triton_poi_fused__unsafe_index_add_convolution_leaky_relu_mul_sub_33)
        /*0020*/ 	.word	0x00000000


	//----- nvinfo : EIATTR_MIN_STACK_SIZE
	.align		4
.L_5:
        /*0024*/ 	.byte	0x04, 0x12
        /*0026*/ 	.short	(.L_7 - .L_6)
	.align		4
.L_6:
        /*0028*/ 	.word	index@(triton_poi_fused__unsafe_index_add_convolution_leaky_relu_mul_sub_33)
        /*002c*/ 	.word	0x00000000
.L_7:


//--------------------- .nv.info.triton_poi_fused__unsafe_index_add_convolution_leaky_relu_mul_sub_33 --------------------------
	.section	.nv.info.triton_poi_fused__unsafe_index_add_convolution_leaky_relu_mul_sub_33,"",@"SHT_CUDA_INFO"
	.sectionflags	@""
	.align	4


	//----- nvinfo : EIATTR_CUDA_API_VERSION
	.align		4
        /*0000*/ 	.byte	0x04, 0x37
        /*0002*/ 	.short	(.L_9 - .L_8)
.L_8:
        /*0004*/ 	.word	0x0000007c


	//----- nvinfo : EIATTR_KPARAM_INFO
	.align		4
.L_9:
        /*0008*/ 	.byte	0x04, 0x17
        /*000a*/ 	.short	(.L_11 - .L_10)
.L_10:
        /*000c*/ 	.word	0x00000000
        /*0010*/ 	.short	0x000a
        /*0012*/ 	.short	0x0050
        /*0014*/ 	.byte	0x00, 0xf0, 0x11, 0x00


	//----- nvinfo : EIATTR_KPARAM_INFO
	.align		4
.L_11:
        /*0018*/ 	.byte	0x04, 0x17
        /*001a*/ 	.short	(.L_13 - .L_12)
.L_12:
        /*001c*/ 	.word	0x00000000
        /*0020*/ 	.short	0x0009
        /*0022*/ 	.short	0x0048
        /*0024*/ 	.byte	0x00, 0xf4, 0x21, 0x00


	//----- nvinfo : EIATTR_KPARAM_INFO
	.align		4
.L_13:
        /*0028*/ 	.byte	0x04, 0x17
        /*002a*/ 	.short	(.L_15 - .L_14)
.L_14:
        /*002c*/ 	.word	0x00000000
        /*0030*/ 	.short	0x0008
        /*0032*/ 	.short	0x0040
        /*0034*/ 	.byte	0x00, 0xf4, 0x21, 0x00


	//----- nvinfo : EIATTR_KPARAM_INFO
	.align		4
.L_15:
        /*0038*/ 	.byte	0x04, 0x17
        /*003a*/ 	.short	(.L_17 - .L_16)
.L_16:
        /*003c*/ 	.word	0x00000000
        /*0040*/ 	.short	0x0007
        /*0042*/ 	.short	0x0038
        /*0044*/ 	.byte	0x00, 0xf4, 0x21, 0x00


	//----- nvinfo : EIATTR_KPARAM_INFO
	.align		4
.L_17:
        /*0048*/ 	.byte	0x04, 0x17
        /*004a*/ 	.short	(.L_19 - .L_18)
.L_18:
        /*004c*/ 	.word	0x00000000
        /*0050*/ 	.short	0x0006
        /*0052*/ 	.short	0x0030
        /*0054*/ 	.byte	0x00, 0xf4, 0x21, 0x00


	//----- nvinfo : EIATTR_KPARAM_INFO
	.align		4
.L_19:
        /*0058*/ 	.byte	0x04, 0x17
        /*005a*/ 	.short	(.L_21 - .L_20)
.L_20:
        /*005c*/ 	.word	0x00000000
        /*0060*/ 	.short	0x0005
        /*0062*/ 	.short	0x0028
        /*0064*/ 	.byte	0x00, 0xf4, 0x21, 0x00


	//----- nvinfo : EIATTR_KPARAM_INFO
	.align		4
.L_21:
        /*0068*/ 	.byte	0x04, 0x17
        /*006a*/ 	.short	(.L_23 - .L_22)
.L_22:
        /*006c*/ 	.word	0x00000000
        /*0070*/ 	.short	0x0004
        /*0072*/ 	.short	0x0020
        /*0074*/ 	.byte	0x00, 0xf4, 0x21, 0x00


	//----- nvinfo : EIATTR_KPARAM_INFO
	.align		4
.L_23:
        /*0078*/ 	.byte	0x04, 0x17
        /*007a*/ 	.short	(.L_25 - .L_24)
.L_24:
        /*007c*/ 	.word	0x00000000
        /*0080*/ 	.short	0x0003
        /*0082*/ 	.short	0x0018
        /*0084*/ 	.byte	0x00, 0xf4, 0x21, 0x00


	//----- nvinfo : EIATTR_KPARAM_INFO
	.align		4
.L_25:
        /*0088*/ 	.byte	0x04, 0x17
        /*008a*/ 	.short	(.L_27 - .L_26)
.L_26:
        /*008c*/ 	.word	0x00000000
        /*0090*/ 	.short	0x0002
        /*0092*/ 	.short	0x0010
        /*0094*/ 	.byte	0x00, 0xf4, 0x21, 0x00


	//----- nvinfo : EIATTR_KPARAM_INFO
	.align		4
.L_27:
        /*0098*/ 	.byte	0x04, 0x17
        /*009a*/ 	.short	(.L_29 - .L_28)
.L_28:
        /*009c*/ 	.word	0x00000000
        /*00a0*/ 	.short	0x0001
        /*00a2*/ 	.short	0x0008
        /*00a4*/ 	.byte	0x00, 0xf4, 0x21, 0x00


	//----- nvinfo : EIATTR_KPARAM_INFO
	.align		4
.L_29:
        /*00a8*/ 	.byte	0x04, 0x17
        /*00aa*/ 	.short	(.L_31 - .L_30)
.L_30:
        /*00ac*/ 	.word	0x00000000
        /*00b0*/ 	.short	0x0000
        /*00b2*/ 	.short	0x0000
        /*00b4*/ 	.byte	0x00, 0xf4, 0x21, 0x00


	//----- nvinfo : EIATTR_SPARSE_MMA_MASK
	.align		4
.L_31:
        /*00b8*/ 	.byte	0x03, 0x50
        /*00ba*/ 	.short	0x0000


	//----- nvinfo : EIATTR_MAXREG_COUNT
	.align		4
        /*00bc*/ 	.byte	0x03, 0x1b
        /*00be*/ 	.short	0x00ff


	//----- nvinfo : EIATTR_EXIT_INSTR_OFFSETS
	.align		4
        /*00c0*/ 	.byte	0x04, 0x1c
        /*00c2*/ 	.short	(.L_33 - .L_32)


	//   ....[0]....
.L_32:
        /*00c4*/ 	.word	0x000021a0


	//----- nvinfo : EIATTR_REQNTID
	.align		4
.L_33:
        /*00c8*/ 	.byte	0x04, 0x10
        /*00ca*/ 	.short	(.L_35 - .L_34)
.L_34:
        /*00cc*/ 	.word	0x00000080
        /*00d0*/ 	.word	0x00000001
        /*00d4*/ 	.word	0x00000001


	//----- nvinfo : EIATTR_CBANK_PARAM_SIZE
	.align		4
.L_35:
        /*00d8*/ 	.byte	0x03, 0x19
        /*00da*/ 	.short	0x0054


	//----- nvinfo : EIATTR_PARAM_CBANK
	.align		4
        /*00dc*/ 	.byte	0x04, 0x0a
        /*00de*/ 	.short	(.L_37 - .L_36)
	.align		4
.L_36:
        /*00e0*/ 	.word	index@(.nv.constant0.triton_poi_fused__unsafe_index_add_convolution_leaky_relu_mul_sub_33)
        /*00e4*/ 	.short	0x0210
        /*00e6*/ 	.short	0x0054


	//----- nvinfo : EIATTR_SW_WAR
	.align		4
.L_37:
        /*00e8*/ 	.byte	0x04, 0x36
        /*00ea*/ 	.short	(.L_39 - .L_38)
.L_38:
        /*00ec*/ 	.word	0x00000008
.L_39:


//--------------------- .nv.callgraph             --------------------------
	.section	.nv.callgraph,"",@"SHT_CUDA_CALLGRAPH"
	.align	4
	.sectionentsize	8
	.align		4
        /*0000*/ 	.word	0x00000000
	.align		4
        /*0004*/ 	.word	0xffffffff
	.align		4
        /*0008*/ 	.word	0x00000000
	.align		4
        /*000c*/ 	.word	0xfffffffe
	.align		4
        /*0010*/ 	.word	0x00000000
	.align		4
        /*0014*/ 	.word	0xfffffffd
	.align		4
        /*0018*/ 	.word	0x00000000
	.align		4
        /*001c*/ 	.word	0xfffffffc


//--------------------- .text.triton_poi_fused__unsafe_index_add_convolution_leaky_relu_mul_sub_33 --------------------------
	.section	.text.triton_poi_fused__unsafe_index_add_convolution_leaky_relu_mul_sub_33,"ax",@progbits
	.align	128
        .global         triton_poi_fused__unsafe_index_add_convolution_leaky_relu_mul_sub_33
        .type           triton_poi_fused__unsafe_index_add_convolution_leaky_relu_mul_sub_33,@function
        .size           triton_poi_fused__unsafe_index_add_convolution_leaky_relu_mul_sub_33,(.L_x_1 - triton_poi_fused__unsafe_index_add_convolution_leaky_relu_mul_sub_33)
        .other          triton_poi_fused__unsafe_index_add_convolution_leaky_relu_mul_sub_33,@"STO_CUDA_ENTRY STV_DEFAULT"
triton_poi_fused__unsafe_index_add_convolution_leaky_relu_mul_sub_33:
.text.triton_poi_fused__unsafe_index_add_convolution_leaky_relu_mul_sub_33:
[----:B------:R-:W-:Y:S01]  /*0000*/  LDC R1, c[0x0][0x28] ;  /* 0x00000a00ff017b82 */ /* 0x000fe20000000800 */
[----:B------:R-:W1:Y:S07]  /*0010*/  S2R R0, SR_TID.X ;  /* 0x0000000000007919 */ /* 0x000e6e0000002100 */
[----:B------:R-:W2:Y:S01]  /*0020*/  LDC.64 R10, c[0x0][0x218] ;  /* 0x00008600ff0a7b82 */ /* 0x000ea20000000a00 */
[----:B------:R-:W-:Y:S01]  /*0030*/  ULDC.64 UR4, c[0x0][0x208] ;  /* 0x0000820000047ab9 */ /* 0x000fe20000000a00 */
[----:B------:R-:W-:Y:S01]  /*0040*/  ULDC.64 UR6, c[0x0][0x228] ;  /* 0x00008a0000067ab9 */ /* 0x000fe20000000a00 */
[----:B------:R-:W3:Y:S01]  /*0050*/  S2R R3, SR_CTAID.X ;  /* 0x0000000000037919 */ /* 0x000ee20000002500 */
[----:B------:R-:W-:-:S04]  /*0060*/  ULDC.64 UR8, c[0x0][0x230] ;  /* 0x00008c0000087ab9 */ /* 0x000fc80000000a00 */
[----:B------:R-:W4:Y:S08]  /*0070*/  LDC.64 R8, c[0x0][0x240] ;  /* 0x00009000ff087b82 */ /* 0x000f300000000a00 */
[----:B------:R-:W5:Y:S08]  /*0080*/  LDC.64 R40, c[0x0][0x220] ;  /* 0x00008800ff287b82 */ /* 0x000f700000000a00 */
[----:B------:R-:W2:Y:S01]  /*0090*/  LDC.64 R16, c[0x0][0x248] ;  /* 0x00009200ff107b82 */ /* 0x000ea20000000a00 */
[----:B-1----:R-:W-:-:S07]  /*00a0*/  IMAD.SHL.U32 R0, R0, 0x4, RZ ;  /* 0x0000000400007824 */ /* 0x002fce00078e00ff */
[----:B------:R-:W1:Y:S01]  /*00b0*/  LDC.64 R46, c[0x0][0x238] ;  /* 0x00008e00ff2e7b82 */ /* 0x000e620000000a00 */
[----:B------:R-:W-:-:S05]  /*00c0*/  LOP3.LUT R0, R0, 0x1fc, RZ, 0xc0, !PT ;  /* 0x000001fc00007812 */ /* 0x000fca00078ec0ff */
[----:B---3--:R-:W-:-:S04]  /*00d0*/  IMAD R5, R3, 0x400, R0 ;  /* 0x0000040003057824 */ /* 0x008fc800078e0200 */
[----:B------:R-:W-:Y:S01]  /*00e0*/  VIADD R21, R5, 0x200 ;  /* 0x0000020005157836 */ /* 0x000fe20000000000 */
[----:B------:R-:W-:-:S04]  /*00f0*/  SHF.R.S32.HI R0, RZ, 0x1f, R5 ;  /* 0x0000001fff007819 */ /* 0x000fc80000011405 */
[----:B------:R-:W-:Y:S02]  /*0100*/  LEA.HI R4, R0, R5, RZ, 0x5 ;  /* 0x0000000500047211 */ /* 0x000fe400078f28ff */
[----:B------:R-:W-:Y:S02]  /*0110*/  SHF.R.S32.HI R0, RZ, 0x15, R3 ;  /* 0x00000015ff007819 */ /* 0x000fe40000011403 */
[----:B------:R-:W-:Y:S02]  /*0120*/  SHF.R.S32.HI R33, RZ, 0x5, R4 ;  /* 0x00000005ff217819 */ /* 0x000fe40000011404 */
[----:B------:R-:W-:Y:S02]  /*0130*/  SGXT R0, R0, 0x1 ;  /* 0x000000010000781a */ /* 0x000fe40000000200 */
[----:B------:R-:W-:-:S04]  /*0140*/  LEA.HI R2, R33, R33, RZ, 0x5 ;  /* 0x0000002121027211 */ /* 0x000fc800078f28ff */
[----:B------:R-:W-:-:S05]  /*0150*/  LOP3.LUT R2, R2, 0xffffffe0, RZ, 0xc0, !PT ;  /* 0xffffffe002027812 */ /* 0x000fca00078ec0ff */
[----:B------:R-:W-:Y:S01]  /*0160*/  IMAD.IADD R33, R33, 0x1, -R2 ;  /* 0x0000000121217824 */ /* 0x000fe200078e0a02 */
[----:B------:R-:W-:-:S03]  /*0170*/  LEA.HI R2, R0, R21, RZ, 0x5 ;  /* 0x0000001500027211 */ /* 0x000fc600078f28ff */
[----:B----4-:R-:W-:Y:S01]  /*0180*/  IMAD.WIDE R6, R33, 0x8, R8 ;  /* 0x0000000821067825 */ /* 0x010fe200078e0208 */
[----:B------:R-:W-:-:S03]  /*0190*/  SHF.R.S32.HI R32, RZ, 0x5, R2 ;  /* 0x00000005ff207819 */ /* 0x000fc60000011402 */
[----:B--2---:R-:W-:Y:S01]  /*01a0*/  IMAD.WIDE R2, R33, 0x8, R10 ;  /* 0x0000000821027825 */ /* 0x004fe200078e020a */
[----:B------:R-:W-:Y:S01]  /*01b0*/  LEA.HI R12, R32, R32, RZ, 0x5 ;  /* 0x00000020200c7211 */ /* 0x000fe200078f28ff */
[----:B------:R-:W2:Y:S03]  /*01c0*/  LDG.E.EL.64 R6, desc[UR4][R6.64] ;  /* 0x0000000406067981 */ /* 0x000ea6000c2e1b00 */
[----:B------:R-:W-:Y:S01]  /*01d0*/  LOP3.LUT R13, R12, 0xffffffe0, RZ, 0xc0, !PT ;  /* 0xffffffe00c0d7812 */ /* 0x000fe200078ec0ff */
[----:B------:R-:W3:Y:S01]  /*01e0*/  LDG.E.EL.64 R2, desc[UR4][R2.64] ;  /* 0x0000000402027981 */ /* 0x000ee2000c2e1b00 */
[----:B------:R-:W-:-:S03]  /*01f0*/  LOP3.LUT R4, R4, 0xffffffe0, RZ, 0xc0, !PT ;  /* 0xffffffe004047812 */ /* 0x000fc600078ec0ff */
[----:B------:R-:W-:Y:S02]  /*0200*/  IMAD.IADD R32, R32, 0x1, -R13 ;  /* 0x0000000120207824 */ /* 0x000fe400078e0a0d */
[----:B------:R-:W-:Y:S02]  /*0210*/  IMAD.IADD R19, R5, 0x1, -R4 ;  /* 0x0000000105137824 */ /* 0x000fe400078e0a04 */
[----:B------:R-:W-:-:S04]  /*0220*/  IMAD.WIDE R24, R32, 0x8, R10 ;  /* 0x0000000820187825 */ /* 0x000fc800078e020a */
[C---:B-----5:R-:W-:Y:S02]  /*0230*/  IMAD.WIDE R12, R19.reuse, 0x8, R40 ;  /* 0x00000008130c7825 */ /* 0x060fe400078e0228 */
[----:B------:R-:W4:Y:S02]  /*0240*/  LDG.E.EL.64 R24, desc[UR4][R24.64] ;  /* 0x0000000418187981 */ /* 0x000f24000c2e1b00 */
[----:B------:R-:W-:Y:S02]  /*0250*/  IMAD.WIDE R22, R32, 0x8, R8 ;  /* 0x0000000820167825 */ /* 0x000fe400078e0208 */
[----:B------:R-:W5:Y:S04]  /*0260*/  LDG.E.EL.128 R12, desc[UR4][R12.64] ;  /* 0x000000040c0c7981 */ /* 0x000f68000c2e1d00 */
[----:B------:R-:W5:Y:S01]  /*0270*/  LDG.E.EL.64 R22, desc[UR4][R22.64] ;  /* 0x0000000416167981 */ /* 0x000f62000c2e1b00 */
[----:B0-----:R-:W-:-:S06]  /*0280*/  IMAD.WIDE R8, R19, 0x8, R16 ;  /* 0x0000000813087825 */ /* 0x001fcc00078e0210 */
[----:B------:R-:W5:Y:S01]  /*0290*/  LDG.E.EL.128 R8, desc[UR4][R8.64] ;  /* 0x0000000408087981 */ /* 0x000f62000c2e1d00 */
[C---:B------:R-:W-:Y:S01]  /*02a0*/  LEA.HI R4, R0.reuse, R5, RZ, 0xa ;  /* 0x0000000500047211 */ /* 0x040fe200078f50ff */
[----:B------:R-:W-:Y:S01]  /*02b0*/  VIADD R27, R5, 0x2 ;  /* 0x00000002051b7836 */ /* 0x000fe20000000000 */
[C---:B------:R-:W-:Y:S02]  /*02c0*/  LEA.HI R21, R0.reuse, R21, RZ, 0xa ;  /* 0x0000001500157211 */ /* 0x040fe400078f50ff */
[----:B------:R-:W-:Y:S02]  /*02d0*/  SHF.R.S32.HI R4, RZ, 0xa, R4 ;  /* 0x0000000aff047819 */ /* 0x000fe40000011404 */
[----:B------:R-:W-:Y:S02]  /*02e0*/  LEA.HI R0, R0, R27, RZ, 0x5 ;  /* 0x0000001b00007211 */ /* 0x000fe400078f28ff */
[----:B------:R-:W-:Y:S02]  /*02f0*/  LEA.HI R18, R4, R4, RZ, 0x7 ;  /* 0x0000000404127211 */ /* 0x000fe400078f38ff */
[----:B------:R-:W-:-:S02]  /*0300*/  LOP3.LUT R0, R0, 0xffffffe0, RZ, 0xc0, !PT ;  /* 0xffffffe000007812 */ /* 0x000fc400078ec0ff */
[----:B------:R-:W-:-:S03]  /*0310*/  LOP3.LUT R29, R18, 0xffffff80, RZ, 0xc0, !PT ;  /* 0xffffff80121d7812 */ /* 0x000fc600078ec0ff */
[----:B------:R-:W-:Y:S01]  /*0320*/  IMAD.IADD R18, R27, 0x1, -R0 ;  /* 0x000000011b127824 */ /* 0x000fe200078e0a00 */
[----:B------:R-:W-:Y:S01]  /*0330*/  SHF.R.S32.HI R21, RZ, 0xa, R21 ;  /* 0x0000000aff157819 */ /* 0x000fe20000011415 */
[C---:B------:R-:W-:Y:S02]  /*0340*/  IMAD.IADD R38, R4.reuse, 0x1, -R29 ;  /* 0x0000000104267824 */ /* 0x040fe400078e0a1d */
[----:B------:R-:W-:Y:S01]  /*0350*/  IMAD.SHL.U32 R4, R4, 0x100, RZ ;  /* 0x0000010004047824 */ /* 0x000fe200078e00ff */
[----:B------:R-:W-:-:S04]  /*0360*/  LEA.HI R0, R21, R21, RZ, 0x7 ;  /* 0x0000001515007211 */ /* 0x000fc800078f38ff */
[----:B------:R-:W-:Y:S01]  /*0370*/  LOP3.LUT R28, R0, 0xffffff80, RZ, 0xc0, !PT ;  /* 0xffffff80001c7812 */ /* 0x000fe200078ec0ff */
[----:B------:R-:W-:-:S04]  /*0380*/  IMAD.SHL.U32 R26, R21, 0x100, RZ ;  /* 0x00000100151a7824 */ /* 0x000fc800078e00ff */
[----:B------:R-:W-:Y:S02]  /*0390*/  IMAD.IADD R28, R21, 0x1, -R28 ;  /* 0x00000001151c7824 */ /* 0x000fe400078e0a1c */
[----:B-1----:R-:W-:-:S04]  /*03a0*/  IMAD.WIDE R38, R38, 0x4, R46 ;  /* 0x0000000426267825 */ /* 0x002fc800078e022e */
[----:B------:R-:W-:Y:S02]  /*03b0*/  IMAD.WIDE R46, R28, 0x4, R46 ;  /* 0x000000041c2e7825 */ /* 0x000fe400078e022e */
[----:B------:R0:W5:Y:S01]  /*03c0*/  LDG.E.EL R28, desc[UR4][R38.64] ;  /* 0x00000004261c7981 */ /* 0x000162000c2e1900 */
[----:B--2---:R-:W-:Y:S02]  /*03d0*/  SHF.R.U32.HI R31, RZ, 0x1b, R7 ;  /* 0x0000001bff1f7819 */ /* 0x004fe40000011607 */
[----:B---3--:R-:W-:Y:S02]  /*03e0*/  SHF.R.U32.HI R35, RZ, 0x1b, R3 ;  /* 0x0000001bff237819 */ /* 0x008fe40000011603 */
[----:B------:R-:W-:Y:S02]  /*03f0*/  LOP3.LUT R31, R31, 0x10, RZ, 0xc0, !PT ;  /* 0x000000101f1f7812 */ /* 0x000fe400078ec0ff */
[----:B------:R-:W-:Y:S02]  /*0400*/  LOP3.LUT R35, R35, 0x10, RZ, 0xc0, !PT ;  /* 0x0000001023237812 */ /* 0x000fe400078ec0ff */
[----:B------:R-:W-:-:S02]  /*0410*/  IADD3 R27, P1, R6, R31, RZ ;  /* 0x0000001f061b7210 */ /* 0x000fc40007f3e0ff */
[----:B------:R-:W-:Y:S02]  /*0420*/  IADD3 R35, P0, R2, R35, RZ ;  /* 0x0000002302237210 */ /* 0x000fe40007f1e0ff */
[----:B------:R-:W-:Y:S01]  /*0430*/  SHF.R.S32.HI R2, RZ, 0x1f, R4 ;  /* 0x0000001fff027819 */ /* 0x000fe20000011404 */
[----:B------:R-:W-:Y:S01]  /*0440*/  IMAD.X R7, RZ, RZ, R7, P1 ;  /* 0x000000ffff077224 */ /* 0x000fe200008e0607 */
[-C--:B------:R-:W-:Y:S01]  /*0450*/  LEA R6, P1, R27, R4.reuse, 0x4 ;  /* 0x000000041b067211 */ /* 0x080fe200078220ff */
[----:B------:R-:W-:Y:S01]  /*0460*/  IMAD.X R3, RZ, RZ, R3, P0 ;  /* 0x000000ffff037224 */ /* 0x000fe200000e0603 */
[----:B----4-:R-:W-:Y:S02]  /*0470*/  SHF.R.U32.HI R29, RZ, 0x1b, R25 ;  /* 0x0000001bff1d7819 */ /* 0x010fe40000011619 */
[----:B------:R-:W-:Y:S02]  /*0480*/  LEA R20, P0, R35, R4, 0x4 ;  /* 0x0000000423147211 */ /* 0x000fe400078020ff */
[----:B------:R-:W-:-:S02]  /*0490*/  LOP3.LUT R29, R29, 0x10, RZ, 0xc0, !PT ;  /* 0x000000101d1d7812 */ /* 0x000fc400078ec0ff */
[-C--:B------:R-:W-:Y:S02]  /*04a0*/  LEA.HI.X R3, R35, R2.reuse, R3, 0x4, P0 ;  /* 0x0000000223037211 */ /* 0x080fe400000f2403 */
[----:B------:R-:W-:Y:S02]  /*04b0*/  LEA.HI.X R0, R27, R2, R7, 0x4, P1 ;  /* 0x000000021b007211 */ /* 0x000fe400008f2407 */
[----:B-----5:R-:W-:Y:S02]  /*04c0*/  SHF.R.U32.HI R2, RZ, 0x1b, R13 ;  /* 0x0000001bff027819 */ /* 0x020fe4000001160d */
[----:B------:R-:W-:Y:S02]  /*04d0*/  IADD3 R24, P0, R24, R29, RZ ;  /* 0x0000001d18187210 */ /* 0x000fe40007f1e0ff */
[----:B------:R-:W-:Y:S02]  /*04e0*/  LOP3.LUT R21, R2, 0x10, RZ, 0xc0, !PT ;  /* 0x0000001002157812 */ /* 0x000fe400078ec0ff */
[----:B------:R-:W-:Y:S01]  /*04f0*/  SHF.R.U32.HI R27, RZ, 0x1b, R23 ;  /* 0x0000001bff1b7819 */ /* 0x000fe20000011617 */
[----:B------:R-:W-:Y:S01]  /*0500*/  IMAD.X R29, RZ, RZ, R25, P0 ;  /* 0x000000ffff1d7224 */ /* 0x000fe200000e0619 */
[----:B------:R-:W-:-:S02]  /*0510*/  SHF.R.S32.HI R25, RZ, 0x1f, R26 ;  /* 0x0000001fff197819 */ /* 0x000fc4000001141a */
[C---:B------:R-:W-:Y:S02]  /*0520*/  LEA R7, P1, R24.reuse, R26, 0x4 ;  /* 0x0000001a18077211 */ /* 0x040fe400078220ff */
[----:B------:R-:W-:Y:S02]  /*0530*/  IADD3 R4, P0, R12, R21, RZ ;  /* 0x000000150c047210 */ /* 0x000fe40007f1e0ff */
[----:B------:R-:W-:Y:S02]  /*0540*/  LOP3.LUT R27, R27, 0x10, RZ, 0xc0, !PT ;  /* 0x000000101b1b7812 */ /* 0x000fe400078ec0ff */
[----:B------:R-:W-:Y:S02]  /*0550*/  SHF.R.U32.HI R21, RZ, 0x1b, R15 ;  /* 0x0000001bff157819 */ /* 0x000fe4000001160f */
[----:B------:R-:W-:Y:S01]  /*0560*/  LEA.HI.X R2, R24, R25, R29, 0x4, P1 ;  /* 0x0000001918027211 */ /* 0x000fe200008f241d */
[----:B------:R-:W-:Y:S01]  /*0570*/  IMAD.X R24, RZ, RZ, R13, P0 ;  /* 0x000000ffff187224 */ /* 0x000fe200000e060d */
[----:B------:R-:W-:Y:S01]  /*0580*/  IADD3 R27, P2, R22, R27, RZ ;  /* 0x0000001b161b7210 */ /* 0x000fe20007f5e0ff */
[----:B------:R-:W-:Y:S01]  /*0590*/  IMAD.WIDE R16, R18, 0x8, R16 ;  /* 0x0000000812107825 */ /* 0x000fe200078e0210 */
[----:B------:R-:W-:Y:S01]  /*05a0*/  LOP3.LUT R21, R21, 0x10, RZ, 0xc0, !PT ;  /* 0x0000001015157812 */ /* 0x000fe200078ec0ff */
[----:B------:R-:W2:Y:S01]  /*05b0*/  LDG.E.EL R29, desc[UR4][R46.64] ;  /* 0x000000042e1d7981 */ /* 0x000ea2000c2e1900 */
[----:B------:R-:W-:Y:S01]  /*05c0*/  IADD3 R13, P1, R20, R4, RZ ;  /* 0x00000004140d7210 */ /* 0x000fe20007f3e0ff */
[----:B------:R-:W-:Y:S01]  /*05d0*/  IMAD.X R12, RZ, RZ, R23, P2 ;  /* 0x000000ffff0c7224 */ /* 0x000fe200010e0617 */
[----:B------:R-:W-:-:S02]  /*05e0*/  IADD3 R21, P0, R14, R21, RZ ;  /* 0x000000150e157210 */ /* 0x000fc40007f1e0ff */
[----:B------:R-:W-:Y:S01]  /*05f0*/  IADD3 R31, P2, R6, R4, RZ ;  /* 0x00000004061f7210 */ /* 0x000fe20007f5e0ff */
[--C-:B------:R-:W-:Y:S01]  /*0600*/  IMAD.X R34, R3, 0x1, R24.reuse, P1 ;  /* 0x0000000103227824 */ /* 0x100fe200008e0618 */
[----:B------:R-:W-:Y:S02]  /*0610*/  IADD3 R48, P1, R13, UR6, RZ ;  /* 0x000000060d307c10 */ /* 0x000fe4000ff3e0ff */
[C---:B------:R-:W-:Y:S01]  /*0620*/  LEA R22, P3, R27.reuse, R26, 0x4 ;  /* 0x0000001a1b167211 */ /* 0x040fe200078620ff */
[----:B------:R-:W-:Y:S01]  /*0630*/  IMAD.X R26, RZ, RZ, R15, P0 ;  /* 0x000000ffff1a7224 */ /* 0x000fe200000e060f */
[----:B------:R-:W-:Y:S01]  /*0640*/  IADD3.X R49, R34, UR7, RZ, P1, !PT ;  /* 0x0000000722317c10 */ /* 0x000fe20008ffe4ff */
[----:B------:R-:W-:Y:S01]  /*0650*/  IMAD.X R35, R0, 0x1, R24, P2 ;  /* 0x0000000100237824 */ /* 0x000fe200010e0618 */
[----:B------:R-:W-:Y:S02]  /*0660*/  IADD3 R14, P0, R6, R21, RZ ;  /* 0x00000015060e7210 */ /* 0x000fe40007f1e0ff */
[----:B------:R-:W-:Y:S01]  /*0670*/  IADD3 R44, P2, R31, UR6, RZ ;  /* 0x000000061f2c7c10 */ /* 0x000fe2000ff5e0ff */
[----:B------:R-:W3:Y:S01]  /*0680*/  LDG.E.EL.U8 R30, desc[UR4][R48.64] ;  /* 0x00000004301e7981 */ /* 0x000ee2000c2e1100 */
[----:B------:R-:W-:-:S02]  /*0690*/  LEA.HI.X R23, R27, R25, R12, 0x4, P3 ;  /* 0x000000191b177211 */ /* 0x000fc400018f240c */
[----:B------:R-:W-:Y:S01]  /*06a0*/  SHF.R.U32.HI R25, RZ, 0x1b, R9 ;  /* 0x0000001bff197819 */ /* 0x000fe20000011609 */
[----:B------:R-:W-:Y:S01]  /*06b0*/  IMAD.X R36, R0, 0x1, R26, P0 ;  /* 0x0000000100247824 */ /* 0x000fe200000e061a */
[----:B------:R-:W-:Y:S02]  /*06c0*/  IADD3.X R45, R35, UR7, RZ, P2, !PT ;  /* 0x00000007232d7c10 */ /* 0x000fe400097fe4ff */
[----:B------:R-:W-:Y:S02]  /*06d0*/  IADD3 R42, P0, R14, UR6, RZ ;  /* 0x000000060e2a7c10 */ /* 0x000fe4000ff1e0ff */
[----:B------:R-:W-:Y:S01]  /*06e0*/  LOP3.LUT R25, R25, 0x10, RZ, 0xc0, !PT ;  /* 0x0000001019197812 */ /* 0x000fe200078ec0ff */
[----:B------:R1:W4:Y:S01]  /*06f0*/  LDG.E.EL.U8 R37, desc[UR4][R44.64] ;  /* 0x000000042c257981 */ /* 0x000322000c2e1100 */
[----:B------:R-:W-:Y:S02]  /*0700*/  IADD3.X R43, R36, UR7, RZ, P0, !PT ;  /* 0x00000007242b7c10 */ /* 0x000fe400087fe4ff */
[----:B------:R-:W-:-:S03]  /*0710*/  IADD3 R25, P0, R8, R25, RZ ;  /* 0x0000001908197210 */ /* 0x000fc60007f1e0ff */
[----:B------:R5:W2:Y:S02]  /*0720*/  LDG.E.EL.U8 R42, desc[UR4][R42.64] ;  /* 0x000000042a2a7981 */ /* 0x000aa4000c2e1100 */
[----:B------:R-:W-:Y:S01]  /*0730*/  IMAD.X R27, RZ, RZ, R9, P0 ;  /* 0x000000ffff1b7224 */ /* 0x000fe200000e0609 */
[----:B------:R-:W-:-:S05]  /*0740*/  IADD3 R8, P0, R25, R6, RZ ;  /* 0x0000000619087210 */ /* 0x000fca0007f1e0ff */
[----:B0-----:R-:W-:Y:S01]  /*0750*/  IMAD.X R39, R27, 0x1, R0, P0 ;  /* 0x000000011b277824 */ /* 0x001fe200000e0600 */
[----:B-1----:R-:W-:-:S04]  /*0760*/  IADD3 R44, P0, R8, UR6, RZ ;  /* 0x00000006082c7c10 */ /* 0x002fc8000ff1e0ff */
[----:B------:R-:W-:Y:S02]  /*0770*/  IADD3.X R45, R39, UR7, RZ, P0, !PT ;  /* 0x00000007272d7c10 */ /* 0x000fe400087fe4ff */
[----:B------:R-:W-:-:S03]  /*0780*/  LEA R12, P0, R13, UR8, 0x2 ;  /* 0x000000080d0c7c11 */ /* 0x000fc6000f8010ff */
[----:B------:R-:W2:Y:S01]  /*0790*/  LDG.E.EL.U8 R15, desc[UR4][R44.64] ;  /* 0x000000042c0f7981 */ /* 0x000ea2000c2e1100 */
[----:B------:R-:W-:Y:S02]  /*07a0*/  LEA.HI.X R13, R13, UR9, R34, 0x2, P0 ;  /* 0x000000090d0d7c11 */ /* 0x000fe400080f1422 */
[C---:B------:R-:W-:Y:S02]  /*07b0*/  LEA R34, P0, R31.reuse, UR8, 0x2 ;  /* 0x000000081f227c11 */ /* 0x040fe4000f8010ff */
[----:B------:R-:W-:Y:S02]  /*07c0*/  IADD3 R9, P1, R25, R20, RZ ;  /* 0x0000001419097210 */ /* 0x000fe40007f3e0ff */
[----:B------:R-:W-:Y:S02]  /*07d0*/  LEA.HI.X R35, R31, UR9, R35, 0x2, P0 ;  /* 0x000000091f237c11 */ /* 0x000fe400080f1423 */
[----:B------:R0:W2:Y:S01]  /*07e0*/  LDG.E.EL R31, desc[UR4][R12.64] ;  /* 0x000000040c1f7981 */ /* 0x0000a2000c2e1900 */
[----:B-----5:R-:W-:-:S03]  /*07f0*/  SHF.R.U32.HI R43, RZ, 0x1b, R11 ;  /* 0x0000001bff2b7819 */ /* 0x020fc6000001160b */
[----:B------:R-:W5:Y:S01]  /*0800*/  LDG.E.EL R34, desc[UR4][R34.64] ;  /* 0x0000000422227981 */ /* 0x000f62000c2e1900 */
[----:B0-----:R-:W-:-:S04]  /*0810*/  LEA R12, P0, R14, UR8, 0x2 ;  /* 0x000000080e0c7c11 */ /* 0x001fc8000f8010ff */
[----:B------:R-:W-:Y:S01]  /*0820*/  LEA.HI.X R13, R14, UR9, R36, 0x2, P0 ;  /* 0x000000090e0d7c11 */ /* 0x000fe200080f1424 */
[----:B------:R-:W-:Y:S01]  /*0830*/  IMAD.X R14, R27, 0x1, R3, P1 ;  /* 0x000000011b0e7824 */ /* 0x000fe200008e0603 */
[----:B------:R-:W-:Y:S02]  /*0840*/  IADD3 R44, P0, R9, UR6, RZ ;  /* 0x00000006092c7c10 */ /* 0x000fe4000ff1e0ff */
[----:B------:R-:W-:Y:S01]  /*0850*/  LOP3.LUT R43, R43, 0x10, RZ, 0xc0, !PT ;  /* 0x000000102b2b7812 */ /* 0x000fe200078ec0ff */
[----:B------:R0:W5:Y:S01]  /*0860*/  LDG.E.EL R38, desc[UR4][R12.64] ;  /* 0x000000040c267981 */ /* 0x000162000c2e1900 */
[----:B------:R-:W-:-:S05]  /*0870*/  IADD3.X R45, R14, UR7, RZ, P0, !PT ;  /* 0x000000070e2d7c10 */ /* 0x000fca00087fe4ff */
[----:B------:R1:W5:Y:S01]  /*0880*/  LDG.E.EL.U8 R36, desc[UR4][R44.64] ;  /* 0x000000042c247981 */ /* 0x000362000c2e1100 */
[----:B0-----:R-:W-:Y:S01]  /*0890*/  IMAD.WIDE R12, R18, 0x8, R40 ;  /* 0x00000008120c7825 */ /* 0x001fe200078e0228 */
[----:B-1----:R-:W-:-:S04]  /*08a0*/  LEA R44, P5, R9, UR8, 0x2 ;  /* 0x00000008092c7c11 */ /* 0x002fc8000f8a10ff */
[----:B------:R-:W-:-:S05]  /*08b0*/  LEA.HI.X R45, R9, UR9, R14, 0x2, P5 ;  /* 0x00000009092d7c11 */ /* 0x000fca000a8f140e */
[----:B------:R-:W5:Y:S01]  /*08c0*/  LDG.E.EL R40, desc[UR4][R44.64] ;  /* 0x000000042c287981 */ /* 0x000f62000c2e1900 */
[----:B---3--:R-:W-:Y:S02]  /*08d0*/  ISETP.NE.AND P2, PT, R30, RZ, PT ;  /* 0x000000ff1e00720c */ /* 0x008fe40003f45270 */
[----:B------:R-:W-:-:S05]  /*08e0*/  IADD3 R30, P3, R10, R43, RZ ;  /* 0x0000002b0a1e7210 */ /* 0x000fca0007f7e0ff */
[----:B------:R-:W-:Y:S01]  /*08f0*/  IMAD.X R35, RZ, RZ, R11, P3 ;  /* 0x000000ffff237224 */ /* 0x000fe200018e060b */
[----:B----4-:R-:W-:Y:S02]  /*0900*/  ISETP.NE.AND P1, PT, R37, RZ, PT ;  /* 0x000000ff2500720c */ /* 0x010fe40003f25270 */
[----:B------:R-:W-:Y:S02]  /*0910*/  IADD3 R37, P3, R30, R6, RZ ;  /* 0x000000061e257210 */ /* 0x000fe40007f7e0ff */
[----:B------:R-:W-:Y:S02]  /*0920*/  LEA R10, P4, R8, UR8, 0x2 ;  /* 0x00000008080a7c11 */ /* 0x000fe4000f8810ff */
[----:B--2---:R-:W-:Y:S01]  /*0930*/  ISETP.NE.AND P0, PT, R42, RZ, PT ;  /* 0x000000ff2a00720c */ /* 0x004fe20003f05270 */
[----:B------:R-:W-:Y:S01]  /*0940*/  IMAD.X R18, R35, 0x1, R0, P3 ;  /* 0x0000000123127824 */ /* 0x000fe200018e0600 */
[----:B------:R-:W-:Y:S02]  /*0950*/  IADD3 R42, P3, R37, UR6, RZ ;  /* 0x00000006252a7c10 */ /* 0x000fe4000ff7e0ff */
[----:B------:R-:W-:-:S02]  /*0960*/  LEA.HI.X R11, R8, UR9, R39, 0x2, P4 ;  /* 0x00000009080b7c11 */ /* 0x000fc4000a0f1427 */
[C---:B------:R-:W-:Y:S02]  /*0970*/  LEA R8, P4, R37.reuse, UR8, 0x2 ;  /* 0x0000000825087c11 */ /* 0x040fe4000f8810ff */
[----:B------:R-:W-:Y:S01]  /*0980*/  IADD3.X R43, R18, UR7, RZ, P3, !PT ;  /* 0x00000007122b7c10 */ /* 0x000fe20009ffe4ff */
[----:B------:R0:W2:Y:S01]  /*0990*/  LDG.E.EL R41, desc[UR4][R10.64] ;  /* 0x000000040a297981 */ /* 0x0000a2000c2e1900 */
[----:B------:R-:W-:Y:S02]  /*09a0*/  IADD3 R39, P3, R20, R21, RZ ;  /* 0x0000001514277210 */ /* 0x000fe40007f7e0ff */
[----:B------:R-:W-:Y:S02]  /*09b0*/  LEA.HI.X R9, R37, UR9, R18, 0x2, P4 ;  /* 0x0000000925097c11 */ /* 0x000fe4000a0f1412 */
[----:B------:R1:W3:Y:S01]  /*09c0*/  LDG.E.EL.U8 R37, desc[UR4][R42.64] ;  /* 0x000000042a257981 */ /* 0x0002e2000c2e1100 */
[----:B------:R-:W-:Y:S01]  /*09d0*/  IADD3 R14, P4, R39, UR6, RZ ;  /* 0x00000006270e7c10 */ /* 0x000fe2000ff9e0ff */
[----:B0-----:R-:W0:Y:S01]  /*09e0*/  LDC.64 R10, c[0x0][0x258] ;  /* 0x00009600ff0a7b82 */ /* 0x001e220000000a00 */
[----:B-1----:R-:W-:Y:S01]  /*09f0*/  IMAD.X R42, R3, 0x1, R26, P3 ;  /* 0x00000001032a7824 */ /* 0x002fe200018e061a */
[----:B------:R-:W-:Y:S01]  /*0a00*/  ISETP.NE.AND P3, PT, R15, RZ, PT ;  /* 0x000000ff0f00720c */ /* 0x000fe20003f65270 */
[----:B------:R1:W4:Y:S03]  /*0a10*/  LDG.E.EL R43, desc[UR4][R8.64] ;  /* 0x00000004082b7981 */ /* 0x000326000c2e1900 */
[----:B------:R-:W-:-:S05]  /*0a20*/  IADD3.X R15, R42, UR7, RZ, P4, !PT ;  /* 0x000000072a0f7c10 */ /* 0x000fca000a7fe4ff */
[----:B------:R1:W4:Y:S02]  /*0a30*/  LDG.E.EL.U8 R18, desc[UR4][R14.64] ;  /* 0x000000040e127981 */ /* 0x000324000c2e1100 */
[----:B-1----:R-:W1:Y:S01]  /*0a40*/  LDC.64 R8, c[0x0][0x250] ;  /* 0x00009400ff087b82 */ /* 0x002e620000000a00 */
[----:B------:R-:W-:-:S04]  /*0a50*/  LEA R14, P4, R39, UR8, 0x2 ;  /* 0x00000008270e7c11 */ /* 0x000fc8000f8810ff */
[----:B------:R-:W-:-:S05]  /*0a60*/  LEA.HI.X R15, R39, UR9, R42, 0x2, P4 ;  /* 0x00000009270f7c11 */ /* 0x000fca000a0f142a */
[----:B------:R0:W4:Y:S01]  /*0a70*/  LDG.E.EL R39, desc[UR4][R14.64] ;  /* 0x000000040e277981 */ /* 0x000122000c2e1900 */
[----:B-----5:R-:W-:Y:S01]  /*0a80*/  ISETP.NE.AND P4, PT, R36, RZ, PT ;  /* 0x000000ff2400720c */ /* 0x020fe20003f85270 */
[----:B0-----:R-:W-:Y:S01]  /*0a90*/  IMAD.WIDE R14, R33, 0x4, R10 ;  /* 0x00000004210e7825 */ /* 0x001fe200078e020a */
[----:B------:R-:W-:-:S05]  /*0aa0*/  IADD3 R33, P5, R30, R20, RZ ;  /* 0x000000141e217210 */ /* 0x000fca0007fbe0ff */
[----:B------:R-:W-:Y:S01]  /*0ab0*/  IMAD.X R36, R35, 0x1, R3, P5 ;  /* 0x0000000123247824 */ /* 0x000fe200028e0603 */
[----:B------:R-:W-:Y:S01]  /*0ac0*/  IADD3 R44, P5, R33, UR6, RZ ;  /* 0x00000006212c7c10 */ /* 0x000fe2000ffbe0ff */
[----:B------:R-:W-:-:S03]  /*0ad0*/  IMAD.WIDE R10, R32, 0x4, R10 ;  /* 0x00000004200a7825 */ /* 0x000fc600078e020a */
[----:B------:R-:W-:Y:S02]  /*0ae0*/  IADD3.X R45, R36, UR7, RZ, P5, !PT ;  /* 0x00000007242d7c10 */ /* 0x000fe4000affe4ff */
[----:B------:R-:W-:-:S04]  /*0af0*/  LEA R32, P5, R33, UR8, 0x2 ;  /* 0x0000000821207c11 */ /* 0x000fc8000f8a10ff */
[----:B------:R-:W-:-:S05]  /*0b00*/  LEA.HI.X R33, R33, UR9, R36, 0x2, P5 ;  /* 0x0000000921217c11 */ /* 0x000fca000a8f1424 */
[----:B------:R-:W5:Y:S04]  /*0b10*/  LDG.E.EL R36, desc[UR4][R32.64] ;  /* 0x0000000420247981 */ /* 0x000f68000c2e1900 */
[----:B------:R-:W4:Y:S01]  /*0b20*/  LDG.E.EL R33, desc[UR4][R14.64] ;  /* 0x000000040e217981 */ /* 0x000f22000c2e1900 */
[----:B-1----:R-:W-:-:S03]  /*0b30*/  IMAD.WIDE R8, R19, 0x4, R8 ;  /* 0x0000000413087825 */ /* 0x002fc600078e0208 */
[----:B------:R-:W4:Y:S04]  /*0b40*/  LDG.E.EL.U8 R19, desc[UR4][R44.64] ;  /* 0x000000042c137981 */ /* 0x000f28000c2e1100 */
[----:B------:R-:W4:Y:S04]  /*0b50*/  LDG.E.EL R32, desc[UR4][R10.64] ;  /* 0x000000040a207981 */ /* 0x000f28000c2e1900 */
[----:B------:R-:W4:Y:S04]  /*0b60*/  LDG.E.EL.128 R12, desc[UR4][R12.64] ;  /* 0x000000040c0c7981 */ /* 0x000f28000c2e1d00 */
[----:B------:R-:W5:Y:S01]  /*0b70*/  LDG.E.EL.128 R8, desc[UR4][R8.64] ;  /* 0x0000000408087981 */ /* 0x000f62000c2e1d00 */
[C---:B------:R-:W-:Y:S01]  /*0b80*/  FADD R47, R28.reuse, R34 ;  /* 0x000000221c2f7221 */ /* 0x040fe20000000000 */
[----:B------:R-:W-:-:S03]  /*0b90*/  FADD R40, R28, R40 ;  /* 0x000000281c287221 */ /* 0x000fc60000000000 */
[----:B------:R-:W-:Y:S01]  /*0ba0*/  @!P1 FMUL R47, R47, 0.10000000149011611938 ;  /* 0x3dcccccd2f2f9820 */ /* 0x000fe20000400000 */
[----:B------:R-:W-:Y:S01]  /*0bb0*/  @!P4 FMUL R40, R40, 0.10000000149011611938 ;  /* 0x3dcccccd2828c820 */ /* 0x000fe20000400000 */
[----:B------:R-:W-:-:S04]  /*0bc0*/  FADD R31, R28, R31 ;  /* 0x0000001f1c1f7221 */ /* 0x000fc80000000000 */
[----:B------:R-:W-:-:S04]  /*0bd0*/  @!P2 FMUL R31, R31, 0.10000000149011611938 ;  /* 0x3dcccccd1f1fa820 */ /* 0x000fc80000400000 */
[----:B------:R-:W-:Y:S01]  /*0be0*/  FADD R40, -R31, R40 ;  /* 0x000000281f287221 */ /* 0x000fe20000000100 */
[----:B--2---:R-:W-:-:S04]  /*0bf0*/  FADD R34, R28, R41 ;  /* 0x000000291c227221 */ /* 0x004fc80000000000 */
[----:B------:R-:W-:Y:S01]  /*0c00*/  @!P3 FMUL R34, R34, 0.10000000149011611938 ;  /* 0x3dcccccd2222b820 */ /* 0x000fe20000400000 */
[----:B---3--:R-:W-:Y:S02]  /*0c10*/  ISETP.NE.AND P3, PT, R37, RZ, PT ;  /* 0x000000ff2500720c */ /* 0x008fe40003f65270 */
[----:B----4-:R-:W-:-:S04]  /*0c20*/  SHF.R.U32.HI R41, RZ, 0x1b, R13 ;  /* 0x0000001bff297819 */ /* 0x010fc8000001160d */
[----:B------:R-:W-:-:S04]  /*0c30*/  LOP3.LUT R41, R41, 0x10, RZ, 0xc0, !PT ;  /* 0x0000001029297812 */ /* 0x000fc800078ec0ff */
[----:B------:R-:W-:-:S04]  /*0c40*/  IADD3 R12, P1, R12, R41, RZ ;  /* 0x000000290c0c7210 */ /* 0x000fc80007f3e0ff */
[----:B------:R-:W-:Y:S01]  /*0c50*/  IADD3 R41, P4, R6, R12, RZ ;  /* 0x0000000c06297210 */ /* 0x000fe20007f9e0ff */
[----:B------:R-:W-:Y:S01]  /*0c60*/  IMAD.X R37, RZ, RZ, R13, P1 ;  /* 0x000000ffff257224 */ /* 0x000fe200008e060d */
[----:B------:R-:W-:-:S03]  /*0c70*/  ISETP.NE.AND P1, PT, R18, RZ, PT ;  /* 0x000000ff1200720c */ /* 0x000fc60003f25270 */
[----:B------:R-:W-:Y:S01]  /*0c80*/  IMAD.X R42, R0, 0x1, R37, P4 ;  /* 0x00000001002a7824 */ /* 0x000fe200020e0625 */
[----:B------:R-:W-:Y:S02]  /*0c90*/  IADD3 R18, P4, R41, UR6, RZ ;  /* 0x0000000629127c10 */ /* 0x000fe4000ff9e0ff */
[----:B------:R-:W-:Y:S02]  /*0ca0*/  ISETP.NE.AND P2, PT, R19, RZ, PT ;  /* 0x000000ff1300720c */ /* 0x000fe40003f45270 */
[----:B------:R-:W-:Y:S01]  /*0cb0*/  IADD3.X R19, R42, UR7, RZ, P4, !PT ;  /* 0x000000072a137c10 */ /* 0x000fe2000a7fe4ff */
[----:B-----5:R-:W-:-:S04]  /*0cc0*/  FFMA R31, R8, R40, R31 ;  /* 0x00000028081f7223 */ /* 0x020fc8000000001f */
[----:B------:R-:W2:Y:S04]  /*0cd0*/  LDG.E.EL.U8 R40, desc[UR4][R18.64] ;  /* 0x0000000412287981 */ /* 0x000ea8000c2e1100 */
[----:B------:R-:W3:Y:S01]  /*0ce0*/  LDG.E.EL.128 R16, desc[UR4][R16.64] ;  /* 0x0000000410107981 */ /* 0x000ee2000c2e1d00 */
[C---:B------:R-:W-:Y:S01]  /*0cf0*/  FADD R38, R28.reuse, R38 ;  /* 0x000000261c267221 */ /* 0x040fe20000000000 */
[----:B------:R-:W-:-:S03]  /*0d00*/  FADD R43, R28, R43 ;  /* 0x0000002b1c2b7221 */ /* 0x000fc60000000000 */
[----:B------:R-:W-:Y:S01]  /*0d10*/  @!P0 FMUL R38, R38, 0.10000000149011611938 ;  /* 0x3dcccccd26268820 */ /* 0x000fe20000400000 */
[----:B------:R-:W-:-:S04]  /*0d20*/  @!P3 FMUL R43, R43, 0.10000000149011611938 ;  /* 0x3dcccccd2b2bb820 */ /* 0x000fc80000400000 */
[----:B------:R-:W-:-:S04]  /*0d30*/  FADD R13, -R38, R43 ;  /* 0x0000002b260d7221 */ /* 0x000fc80000000100 */
[----:B------:R-:W-:Y:S01]  /*0d40*/  FFMA R13, R9, R13, R38 ;  /* 0x0000000d090d7223 */ /* 0x000fe20000000026 */
[----:B------:R-:W-:Y:S01]  /*0d50*/  LEA R38, P0, R41, UR8, 0x2 ;  /* 0x0000000829267c11 */ /* 0x000fe2000f8010ff */
[----:B------:R-:W-:-:S03]  /*0d60*/  FADD R44, R28, R39 ;  /* 0x000000271c2c7221 */ /* 0x000fc60000000000 */
[----:B------:R-:W-:Y:S01]  /*0d70*/  LEA.HI.X R39, R41, UR9, R42, 0x2, P0 ;  /* 0x0000000929277c11 */ /* 0x000fe200080f142a */
[----:B------:R-:W-:Y:S01]  /*0d80*/  FADD R43, R28, R36 ;  /* 0x000000241c2b7221 */ /* 0x000fe20000000000 */
[----:B------:R-:W-:-:S03]  /*0d90*/  @!P1 FMUL R44, R44, 0.10000000149011611938 ;  /* 0x3dcccccd2c2c9820 */ /* 0x000fc60000400000 */
[----:B------:R-:W-:-:S04]  /*0da0*/  @!P2 FMUL R43, R43, 0.10000000149011611938 ;  /* 0x3dcccccd2b2ba820 */ /* 0x000fc80000400000 */
[----:B------:R-:W-:Y:S01]  /*0db0*/  FADD R36, -R44, R43 ;  /* 0x0000002b2c247221 */ /* 0x000fe20000000100 */
[----:B---3--:R-:W-:-:S04]  /*0dc0*/  SHF.R.U32.HI R41, RZ, 0x1b, R17 ;  /* 0x0000001bff297819 */ /* 0x008fc80000011611 */
[----:B------:R-:W-:-:S04]  /*0dd0*/  LOP3.LUT R41, R41, 0x10, RZ, 0xc0, !PT ;  /* 0x0000001029297812 */ /* 0x000fc800078ec0ff */
[----:B------:R-:W-:Y:S02]  /*0de0*/  IADD3 R16, P0, R16, R41, RZ ;  /* 0x0000002910107210 */ /* 0x000fe40007f1e0ff */
[----:B------:R0:W3:Y:S02]  /*0df0*/  LDG.E.EL R41, desc[UR4][R38.64] ;  /* 0x0000000426297981 */ /* 0x0000e4000c2e1900 */
[----:B------:R-:W-:Y:S01]  /*0e00*/  IADD3 R42, P1, R16, R6, RZ ;  /* 0x00000006102a7210 */ /* 0x000fe20007f3e0ff */
[----:B------:R-:W-:-:S04]  /*0e10*/  IMAD.X R17, RZ, RZ, R17, P0 ;  /* 0x000000ffff117224 */ /* 0x000fc800000e0611 */
[----:B------:R-:W-:Y:S01]  /*0e20*/  IMAD.X R43, R17, 0x1, R0, P1 ;  /* 0x00000001112b7824 */ /* 0x000fe200008e0600 */
[----:B0-----:R-:W-:-:S04]  /*0e30*/  IADD3 R38, P1, R42, UR6, RZ ;  /* 0x000000062a267c10 */ /* 0x001fc8000ff3e0ff */
[----:B------:R-:W-:Y:S02]  /*0e40*/  IADD3.X R39, R43, UR7, RZ, P1, !PT ;  /* 0x000000072b277c10 */ /* 0x000fe40008ffe4ff */
[----:B--2---:R-:W-:-:S03]  /*0e50*/  ISETP.NE.AND P0, PT, R40, RZ, PT ;  /* 0x000000ff2800720c */ /* 0x004fc60003f05270 */
[----:B------:R0:W2:Y:S02]  /*0e60*/  LDG.E.EL.U8 R40, desc[UR4][R38.64] ;  /* 0x0000000426287981 */ /* 0x0000a4000c2e1100 */
[----:B0-----:R-:W-:-:S04]  /*0e70*/  LEA R38, P1, R42, UR8, 0x2 ;  /* 0x000000082a267c11 */ /* 0x001fc8000f8210ff */
[----:B------:R-:W-:-:S05]  /*0e80*/  LEA.HI.X R39, R42, UR9, R43, 0x2, P1 ;  /* 0x000000092a277c11 */ /* 0x000fca00088f142b */
[----:B------:R0:W4:Y:S01]  /*0e90*/  LDG.E.EL R43, desc[UR4][R38.64] ;  /* 0x00000004262b7981 */ /* 0x000122000c2e1900 */
[----:B------:R-:W-:-:S04]  /*0ea0*/  SHF.R.U32.HI R45, RZ, 0x1b, R15 ;  /* 0x0000001bff2d7819 */ /* 0x000fc8000001160f */
[----:B------:R-:W-:-:S04]  /*0eb0*/  LOP3.LUT R45, R45, 0x10, RZ, 0xc0, !PT ;  /* 0x000000102d2d7812 */ /* 0x000fc800078ec0ff */
[----:B------:R-:W-:-:S05]  /*0ec0*/  IADD3 R14, P2, R14, R45, RZ ;  /* 0x0000002d0e0e7210 */ /* 0x000fca0007f5e0ff */
[----:B0-----:R-:W-:Y:S02]  /*0ed0*/  IMAD.X R38, RZ, RZ, R15, P2 ;  /* 0x000000ffff267224 */ /* 0x001fe400010e060f */
[----:B---3--:R-:W-:-:S04]  /*0ee0*/  FADD R41, R28, R41 ;  /* 0x000000291c297221 */ /* 0x008fc80000000000 */
[----:B------:R-:W-:Y:S01]  /*0ef0*/  @!P0 FMUL R41, R41, 0.10000000149011611938 ;  /* 0x3dcccccd29298820 */ /* 0x000fe20000400000 */
[----:B------:R-:W-:Y:S02]  /*0f00*/  IADD3 R42, P0, R6, R14, RZ ;  /* 0x0000000e062a7210 */ /* 0x000fe40007f1e0ff */
[----:B--2---:R-:W-:Y:S01]  /*0f10*/  ISETP.NE.AND P1, PT, R40, RZ, PT ;  /* 0x000000ff2800720c */ /* 0x004fe20003f25270 */
[----:B----4-:R-:W-:-:S12]  /*0f20*/  FADD R40, R28, R43 ;  /* 0x0000002b1c287221 */ /* 0x010fd80000000000 */
[----:B------:R-:W-:Y:S01]  /*0f30*/  @!P1 FMUL R40, R40, 0.10000000149011611938 ;  /* 0x3dcccccd28289820 */ /* 0x000fe20000400000 */
[----:B------:R-:W-:-:S03]  /*0f40*/  IMAD.X R43, R0, 0x1, R38, P0 ;  /* 0x00000001002b7824 */ /* 0x000fc600000e0626 */
[----:B------:R-:W-:Y:S01]  /*0f50*/  FADD R15, -R41, R40 ;  /* 0x00000028290f7221 */ /* 0x000fe20000000100 */
[----:B------:R-:W-:-:S03]  /*0f60*/  IADD3 R40, P0, R42, UR6, RZ ;  /* 0x000000062a287c10 */ /* 0x000fc6000ff1e0ff */
[----:B------:R-:W-:Y:S01]  /*0f70*/  FFMA R15, R10, R15, R41 ;  /* 0x0000000f0a0f7223 */ /* 0x000fe20000000029 */
[----:B------:R-:W-:-:S05]  /*0f80*/  IADD3.X R41, R43, UR7, RZ, P0, !PT ;  /* 0x000000072b297c10 */ /* 0x000fca00087fe4ff */
[----:B------:R0:W2:Y:S02]  /*0f90*/  LDG.E.EL.U8 R39, desc[UR4][R40.64] ;  /* 0x0000000428277981 */ /* 0x0000a4000c2e1100 */
[----:B0-----:R-:W-:-:S04]  /*0fa0*/  LEA R40, P0, R42, UR8, 0x2 ;  /* 0x000000082a287c11 */ /* 0x001fc8000f8010ff */
[----:B------:R-:W-:Y:S02]  /*0fb0*/  LEA.HI.X R41, R42, UR9, R43, 0x2, P0 ;  /* 0x000000092a297c11 */ /* 0x000fe400080f142b */
[----:B------:R-:W-:-:S03]  /*0fc0*/  SHF.R.U32.HI R43, RZ, 0x1b, R19 ;  /* 0x0000001bff2b7819 */ /* 0x000fc60000011613 */
[----:B------:R0:W3:Y:S01]  /*0fd0*/  LDG.E.EL R42, desc[UR4][R40.64] ;  /* 0x00000004282a7981 */ /* 0x0000e2000c2e1900 */
[----:B------:R-:W-:-:S04]  /*0fe0*/  LOP3.LUT R43, R43, 0x10, RZ, 0xc0, !PT ;  /* 0x000000102b2b7812 */ /* 0x000fc800078ec0ff */
[----:B------:R-:W-:-:S05]  /*0ff0*/  IADD3 R18, P0, R18, R43, RZ ;  /* 0x0000002b12127210 */ /* 0x000fca0007f1e0ff */
[----:B------:R-:W-:Y:S01]  /*1000*/  IMAD.X R19, RZ, RZ, R19, P0 ;  /* 0x000000ffff137224 */ /* 0x000fe200000e0613 */
[----:B------:R-:W-:-:S05]  /*1010*/  IADD3 R6, P0, R18, R6, RZ ;  /* 0x0000000612067210 */ /* 0x000fca0007f1e0ff */
[----:B------:R-:W-:Y:S01]  /*1020*/  IMAD.X R43, R19, 0x1, R0, P0 ;  /* 0x00000001132b7824 */ /* 0x000fe200000e0600 */
[----:B0-----:R-:W-:-:S04]  /*1030*/  IADD3 R40, P0, R6, UR6, RZ ;  /* 0x0000000606287c10 */ /* 0x001fc8000ff1e0ff */
[----:B------:R-:W-:-:S05]  /*1040*/  IADD3.X R41, R43, UR7, RZ, P0, !PT ;  /* 0x000000072b297c10 */ /* 0x000fca00087fe4ff */
[----:B------:R0:W4:Y:S02]  /*1050*/  LDG.E.EL.U8 R0, desc[UR4][R40.64] ;  /* 0x0000000428007981 */ /* 0x000124000c2e1100 */
[----:B0-----:R-:W-:-:S04]  /*1060*/  LEA R40, P0, R6, UR8, 0x2 ;  /* 0x0000000806287c11 */ /* 0x001fc8000f8010ff */
[----:B------:R-:W-:-:S05]  /*1070*/  LEA.HI.X R41, R6, UR9, R43, 0x2, P0 ;  /* 0x0000000906297c11 */ /* 0x000fca00080f142b */
[----:B------:R0:W5:Y:S01]  /*1080*/  LDG.E.EL R43, desc[UR4][R40.64] ;  /* 0x00000004282b7981 */ /* 0x000162000c2e1900 */
[----:B--2---:R-:W-:Y:S02]  /*1090*/  ISETP.NE.AND P0, PT, R39, RZ, PT ;  /* 0x000000ff2700720c */ /* 0x004fe40003f05270 */
[----:B------:R-:W-:Y:S02]  /*10a0*/  IADD3 R39, P2, R16, R20, RZ ;  /* 0x0000001410277210 */ /* 0x000fe40007f5e0ff */
[----:B----4-:R-:W-:-:S03]  /*10b0*/  ISETP.NE.AND P1, PT, R0, RZ, PT ;  /* 0x000000ff0000720c */ /* 0x010fc60003f25270 */
[----:B------:R-:W-:Y:S01]  /*10c0*/  IMAD.X R0, R17, 0x1, R3, P2 ;  /* 0x0000000111007824 */ /* 0x000fe200010e0603 */
[----:B0-----:R-:W-:-:S04]  /*10d0*/  IADD3 R40, P2, R39, UR6, RZ ;  /* 0x0000000627287c10 */ /* 0x001fc8000ff5e0ff */
[----:B------:R-:W-:-:S05]  /*10e0*/  IADD3.X R41, R0, UR7, RZ, P2, !PT ;  /* 0x0000000700297c10 */ /* 0x000fca00097fe4ff */
[----:B------:R0:W2:Y:S01]  /*10f0*/  LDG.E.EL.U8 R6, desc[UR4][R40.64] ;  /* 0x0000000428067981 */ /* 0x0000a2000c2e1100 */
[C---:B---3--:R-:W-:Y:S01]  /*1100*/  FADD R42, R28.reuse, R42 ;  /* 0x0000002a1c2a7221 */ /* 0x048fe20000000000 */
[----:B-----5:R-:W-:-:S03]  /*1110*/  FADD R43, R28, R43 ;  /* 0x0000002b1c2b7221 */ /* 0x020fc60000000000 */
[----:B------:R-:W-:Y:S01]  /*1120*/  @!P0 FMUL R42, R42, 0.10000000149011611938 ;  /* 0x3dcccccd2a2a8820 */ /* 0x000fe20000400000 */
[----:B0-----:R-:W-:Y:S01]  /*1130*/  LEA R40, P2, R39, UR8, 0x2 ;  /* 0x0000000827287c11 */ /* 0x001fe2000f8410ff */
[----:B------:R-:W-:-:S03]  /*1140*/  @!P1 FMUL R43, R43, 0.10000000149011611938 ;  /* 0x3dcccccd2b2b9820 */ /* 0x000fc60000400000 */
[----:B------:R-:W-:Y:S01]  /*1150*/  LEA.HI.X R41, R39, UR9, R0, 0x2, P2 ;  /* 0x0000000927297c11 */ /* 0x000fe200090f1400 */
[----:B------:R-:W-:-:S04]  /*1160*/  FADD R0, -R42, R43 ;  /* 0x0000002b2a007221 */ /* 0x000fc80000000100 */
[----:B------:R0:W3:Y:S01]  /*1170*/  LDG.E.EL R39, desc[UR4][R40.64] ;  /* 0x0000000428277981 */ /* 0x0000e2000c2e1900 */
[----:B------:R-:W-:Y:S01]  /*1180*/  FFMA R0, R11, R0, R42 ;  /* 0x000000000b007223 */ /* 0x000fe2000000002a */
[----:B------:R-:W-:-:S05]  /*1190*/  IADD3 R42, P0, R20, R12, RZ ;  /* 0x0000000c142a7210 */ /* 0x000fca0007f1e0ff */
[----:B------:R-:W-:Y:S01]  /*11a0*/  IMAD.X R43, R3, 0x1, R37, P0 ;  /* 0x00000001032b7824 */ /* 0x000fe200000e0625 */
[----:B0-----:R-:W-:-:S04]  /*11b0*/  IADD3 R40, P0, R42, UR6, RZ ;  /* 0x000000062a287c10 */ /* 0x001fc8000ff1e0ff */
[----:B------:R-:W-:Y:S02]  /*11c0*/  IADD3.X R41, R43, UR7, RZ, P0, !PT ;  /* 0x000000072b297c10 */ /* 0x000fe400087fe4ff */
[----:B--2---:R-:W-:-:S03]  /*11d0*/  ISETP.NE.AND P1, PT, R6, RZ, PT ;  /* 0x000000ff0600720c */ /* 0x004fc60003f25270 */
[----:B------:R0:W2:Y:S02]  /*11e0*/  LDG.E.EL.U8 R6, desc[UR4][R40.64] ;  /* 0x0000000428067981 */ /* 0x0000a4000c2e1100 */
[----:B0-----:R-:W-:-:S04]  /*11f0*/  LEA R40, P0, R42, UR8, 0x2 ;  /* 0x000000082a287c11 */ /* 0x001fc8000f8010ff */
[----:B------:R-:W-:-:S05]  /*1200*/  LEA.HI.X R41, R42, UR9, R43, 0x2, P0 ;  /* 0x000000092a297c11 */ /* 0x000fca00080f142b */
[----:B------:R-:W4:Y:S01]  /*1210*/  LDG.E.EL R43, desc[UR4][R40.64] ;  /* 0x00000004282b7981 */ /* 0x000f22000c2e1900 */
[----:B--2---:R-:W-:Y:S01]  /*1220*/  ISETP.NE.AND P0, PT, R6, RZ, PT ;  /* 0x000000ff0600720c */ /* 0x004fe20003f05270 */
[----:B---3--:R-:W-:-:S04]  /*1230*/  FADD R6, R28, R39 ;  /* 0x000000271c067221 */ /* 0x008fc80000000000 */
[----:B------:R-:W-:Y:S01]  /*1240*/  @!P1 FMUL R6, R6, 0.10000000149011611938 ;  /* 0x3dcccccd06069820 */ /* 0x000fe20000400000 */
[----:B----4-:R-:W-:-:S07]  /*1250*/  FADD R43, R28, R43 ;  /* 0x0000002b1c2b7221 */ /* 0x010fce0000000000 */
[----:B------:R-:W-:Y:S01]  /*1260*/  @!P0 FMUL R43, R43, 0.10000000149011611938 ;  /* 0x3dcccccd2b2b8820 */ /* 0x000fe20000400000 */
[----:B------:R-:W-:-:S03]  /*1270*/  IADD3 R42, P0, R20, R14, RZ ;  /* 0x0000000e142a7210 */ /* 0x000fc60007f1e0ff */
[----:B------:R-:W-:-:S04]  /*1280*/  FADD R6, -R43, R6 ;  /* 0x000000062b067221 */ /* 0x000fc80000000100 */
[----:B------:R-:W-:Y:S01]  /*1290*/  FFMA R6, R10, R6, R43 ;  /* 0x000000060a067223 */ /* 0x000fe2000000002b */
[----:B------:R-:W-:Y:S01]  /*12a0*/  IMAD.X R43, R3, 0x1, R38, P0 ;  /* 0x00000001032b7824 */ /* 0x000fe200000e0626 */
[----:B------:R-:W-:-:S04]  /*12b0*/  IADD3 R40, P0, R42, UR6, RZ ;  /* 0x000000062a287c10 */ /* 0x000fc8000ff1e0ff */
[----:B------:R-:W-:-:S05]  /*12c0*/  IADD3.X R41, R43, UR7, RZ, P0, !PT ;  /* 0x000000072b297c10 */ /* 0x000fca00087fe4ff */
[----:B------:R0:W2:Y:S02]  /*12d0*/  LDG.E.EL.U8 R39, desc[UR4][R40.64] ;  /* 0x0000000428277981 */ /* 0x0000a4000c2e1100 */
[----:B0-----:R-:W-:-:S04]  /*12e0*/  LEA R40, P0, R42, UR8, 0x2 ;  /* 0x000000082a287c11 */ /* 0x001fc8000f8010ff */
[----:B------:R-:W-:Y:S02]  /*12f0*/  LEA.HI.X R41, R42, UR9, R43, 0x2, P0 ;  /* 0x000000092a297c11 */ /* 0x000fe400080f142b */
[----:B------:R-:W-:-:S03]  /*1300*/  IADD3 R20, P0, R18, R20, RZ ;  /* 0x0000001412147210 */ /* 0x000fc60007f1e0ff */
[----:B------:R0:W3:Y:S02]  /*1310*/  LDG.E.EL R42, desc[UR4][R40.64] ;  /* 0x00000004282a7981 */ /* 0x0000e4000c2e1900 */
[----:B------:R-:W-:Y:S01]  /*1320*/  IMAD.X R3, R19, 0x1, R3, P0 ;  /* 0x0000000113037824 */ /* 0x000fe200000e0603 */
[----:B0-----:R-:W-:-:S04]  /*1330*/  IADD3 R40, P0, R20, UR6, RZ ;  /* 0x0000000614287c10 */ /* 0x001fc8000ff1e0ff */
[----:B------:R-:W-:-:S05]  /*1340*/  IADD3.X R41, R3, UR7, RZ, P0, !PT ;  /* 0x0000000703297c10 */ /* 0x000fca00087fe4ff */
[----:B------:R0:W4:Y:S02]  /*1350*/  LDG.E.EL.U8 R43, desc[UR4][R40.64] ;  /* 0x00000004282b7981 */ /* 0x000124000c2e1100 */
[----:B0-----:R-:W-:-:S04]  /*1360*/  LEA R40, P0, R20, UR8, 0x2 ;  /* 0x0000000814287c11 */ /* 0x001fc8000f8010ff */
[----:B------:R-:W-:-:S05]  /*1370*/  LEA.HI.X R41, R20, UR9, R3, 0x2, P0 ;  /* 0x0000000914297c11 */ /* 0x000fca00080f1403 */
[----:B------:R0:W5:Y:S01]  /*1380*/  LDG.E.EL R3, desc[UR4][R40.64] ;  /* 0x0000000428037981 */ /* 0x000162000c2e1900 */
[----:B------:R-:W-:Y:S01]  /*1390*/  IADD3 R20, P2, R25, R22, RZ ;  /* 0x0000001619147210 */ /* 0x000fe20007f5e0ff */
[----:B------:R-:W-:Y:S01]  /*13a0*/  FFMA R36, R9, R36, R44 ;  /* 0x0000002409247223 */ /* 0x000fe2000000002c */
[----:B--2---:R-:W-:Y:S02]  /*13b0*/  ISETP.NE.AND P1, PT, R39, RZ, PT ;  /* 0x000000ff2700720c */ /* 0x004fe40003f25270 */
[----:B----4-:R-:W-:Y:S01]  /*13c0*/  ISETP.NE.AND P0, PT, R43, RZ, PT ;  /* 0x000000ff2b00720c */ /* 0x010fe20003f05270 */
[----:B------:R-:W-:Y:S01]  /*13d0*/  IMAD.X R43, R27, 0x1, R23, P2 ;  /* 0x000000011b2b7824 */ /* 0x000fe200010e0617 */
[----:B0-----:R-:W-:-:S04]  /*13e0*/  IADD3 R40, P2, R20, UR6, RZ ;  /* 0x0000000614287c10 */ /* 0x001fc8000ff5e0ff */
[----:B------:R-:W-:-:S05]  /*13f0*/  IADD3.X R41, R43, UR7, RZ, P2, !PT ;  /* 0x000000072b297c10 */ /* 0x000fca00097fe4ff */
[----:B------:R0:W2:Y:S01]  /*1400*/  LDG.E.EL.U8 R39, desc[UR4][R40.64] ;  /* 0x0000000428277981 */ /* 0x0000a2000c2e1100 */
[----:B---3--:R-:W-:Y:S01]  /*1410*/  FADD R44, R28, R42 ;  /* 0x0000002a1c2c7221 */ /* 0x008fe20000000000 */
[----:B0-----:R-:W-:-:S04]  /*1420*/  LEA R40, P2, R20, UR8, 0x2 ;  /* 0x0000000814287c11 */ /* 0x001fc8000f8410ff */
[----:B------:R-:W-:Y:S02]  /*1430*/  LEA.HI.X R41, R20, UR9, R43, 0x2, P2 ;  /* 0x0000000914297c11 */ /* 0x000fe400090f142b */
[----:B------:R-:W-:Y:S01]  /*1440*/  IADD3 R25, P2, R25, R7, RZ ;  /* 0x0000000719197210 */ /* 0x000fe20007f5e0ff */
[----:B-----5:R-:W-:Y:S02]  /*1450*/  FADD R45, R28, R3 ;  /* 0x000000031c2d7221 */ /* 0x020fe40000000000 */
[----:B------:R0:W3:Y:S02]  /*1460*/  LDG.E.EL R20, desc[UR4][R40.64] ;  /* 0x0000000428147981 */ /* 0x0000e4000c2e1900 */
[----:B------:R-:W-:Y:S01]  /*1470*/  IMAD.X R28, R27, 0x1, R2, P2 ;  /* 0x000000011b1c7824 */ /* 0x000fe200010e0602 */
[----:B------:R-:W-:Y:S01]  /*1480*/  IADD3 R42, P2, R25, UR6, RZ ;  /* 0x00000006192a7c10 */ /* 0x000fe2000ff5e0ff */
[----:B------:R-:W-:Y:S01]  /*1490*/  @!P0 FMUL R45, R45, 0.10000000149011611938 ;  /* 0x3dcccccd2d2d8820 */ /* 0x000fe20000400000 */
[----:B------:R-:W-:Y:S01]  /*14a0*/  @!P1 FMUL R44, R44, 0.10000000149011611938 ;  /* 0x3dcccccd2c2c9820 */ /* 0x000fe20000400000 */
[----:B0-----:R-:W-:-:S02]  /*14b0*/  LEA R40, P3, R25, UR8, 0x2 ;  /* 0x0000000819287c11 */ /* 0x001fc4000f8610ff */
[----:B------:R-:W-:Y:S02]  /*14c0*/  IADD3.X R43, R28, UR7, RZ, P2, !PT ;  /* 0x000000071c2b7c10 */ /* 0x000fe400097fe4ff */
[----:B------:R-:W-:Y:S02]  /*14d0*/  LEA.HI.X R41, R25, UR9, R28, 0x2, P3 ;  /* 0x0000000919297c11 */ /* 0x000fe400098f141c */
[----:B------:R-:W-:Y:S01]  /*14e0*/  IADD3 R28, P0, R22, R4, RZ ;  /* 0x00000004161c7210 */ /* 0x000fe20007f1e0ff */
[----:B------:R-:W-:Y:S01]  /*14f0*/  FADD R25, -R44, R45 ;  /* 0x0000002d2c197221 */ /* 0x000fe20000000100 */
[----:B------:R-:W4:Y:S03]  /*1500*/  LDG.E.EL.U8 R27, desc[UR4][R42.64] ;  /* 0x000000042a1b7981 */ /* 0x000f26000c2e1100 */
[----:B------:R-:W-:Y:S01]  /*1510*/  IMAD.X R45, R23, 0x1, R24, P0 ;  /* 0x00000001172d7824 */ /* 0x000fe200000e0618 */
[----:B------:R0:W5:Y:S02]  /*1520*/  LDG.E.EL R3, desc[UR4][R40.64] ;  /* 0x0000000428037981 */ /* 0x000164000c2e1900 */
[----:B0-----:R-:W-:-:S04]  /*1530*/  IADD3 R40, P0, R28, UR6, RZ ;  /* 0x000000061c287c10 */ /* 0x001fc8000ff1e0ff */
[----:B------:R-:W-:-:S05]  /*1540*/  IADD3.X R41, R45, UR7, RZ, P0, !PT ;  /* 0x000000072d297c10 */ /* 0x000fca00087fe4ff */
[----:B------:R0:W4:Y:S02]  /*1550*/  LDG.E.EL.U8 R43, desc[UR4][R40.64] ;  /* 0x00000004282b7981 */ /* 0x000124000c2e1100 */
[----:B0-----:R-:W-:-:S04]  /*1560*/  LEA R40, P0, R28, UR8, 0x2 ;  /* 0x000000081c287c11 */ /* 0x001fc8000f8010ff */
[----:B------:R-:W-:-:S05]  /*1570*/  LEA.HI.X R41, R28, UR9, R45, 0x2, P0 ;  /* 0x000000091c297c11 */ /* 0x000fca00080f142d */
[----:B------:R0:W5:Y:S01]  /*1580*/  LDG.E.EL R28, desc[UR4][R40.64] ;  /* 0x00000004281c7981 */ /* 0x000162000c2e1900 */
[----:B------:R-:W-:-:S05]  /*1590*/  IADD3 R4, P0, R7, R4, RZ ;  /* 0x0000000407047210 */ /* 0x000fca0007f1e0ff */
[----:B------:R-:W-:Y:S01]  /*15a0*/  IMAD.X R45, R2, 0x1, R24, P0 ;  /* 0x00000001022d7824 */ /* 0x000fe200000e0618 */
[----:B0-----:R-:W-:-:S04]  /*15b0*/  IADD3 R40, P0, R4, UR6, RZ ;  /* 0x0000000604287c10 */ /* 0x001fc8000ff1e0ff */
[----:B------:R-:W-:-:S05]  /*15c0*/  IADD3.X R41, R45, UR7, RZ, P0, !PT ;  /* 0x000000072d297c10 */ /* 0x000fca00087fe4ff */
[----:B------:R0:W5:Y:S01]  /*15d0*/  LDG.E.EL.U8 R42, desc[UR4][R40.64] ;  /* 0x00000004282a7981 */ /* 0x000162000c2e1100 */
[----:B------:R-:W-:Y:S02]  /*15e0*/  IADD3 R24, P2, R7, R21, RZ ;  /* 0x0000001507187210 */ /* 0x000fe40007f5e0ff */
[----:B0-----:R-:W-:-:S04]  /*15f0*/  LEA R40, P0, R4, UR8, 0x2 ;  /* 0x0000000804287c11 */ /* 0x001fc8000f8010ff */
[----:B------:R-:W-:-:S05]  /*1600*/  LEA.HI.X R41, R4, UR9, R45, 0x2, P0 ;  /* 0x0000000904297c11 */ /* 0x000fca00080f142d */
[----:B------:R0:W5:Y:S01]  /*1610*/  LDG.E.EL R4, desc[UR4][R40.64] ;  /* 0x0000000428047981 */ /* 0x000162000c2e1900 */
[----:B------:R-:W-:Y:S01]  /*1620*/  FFMA R25, R11, R25, R44 ;  /* 0x000000190b197223 */ /* 0x000fe2000000002c */
[----:B--2---:R-:W-:Y:S01]  /*1630*/  ISETP.NE.AND P1, PT, R39, RZ, PT ;  /* 0x000000ff2700720c */ /* 0x004fe20003f25270 */
[----:B---3--:R-:W-:Y:S01]  /*1640*/  FADD R20, R29, R20 ;  /* 0x000000141d147221 */ /* 0x008fe20000000000 */
[----:B----4-:R-:W-:Y:S01]  /*1650*/  ISETP.NE.AND P0, PT, R43, RZ, PT ;  /* 0x000000ff2b00720c */ /* 0x010fe20003f05270 */
[----:B------:R-:W-:Y:S01]  /*1660*/  IMAD.X R43, R2, 0x1, R26, P2 ;  /* 0x00000001022b7824 */ /* 0x000fe200010e061a */
[----:B0-----:R-:W-:-:S04]  /*1670*/  IADD3 R40, P2, R24, UR6, RZ ;  /* 0x0000000618287c10 */ /* 0x001fc8000ff5e0ff */
        /* <DEDUP_REMOVED lines=8> */
[----:B------:R-:W-:Y:S02]  /*1700*/  IADD3.X R41, R26, UR7, RZ, P2, !PT ;  /* 0x000000071a297c10 */ /* 0x000fe400097fe4ff */
[----:B------:R-:W-:Y:S01]  /*1710*/  LEA R44, P2, R21, UR8, 0x2 ;  /* 0x00000008152c7c11 */ /* 0x000fe2000f8410ff */
[----:B------:R-:W-:Y:S01]  /*1720*/  @!P1 FMUL R20, R20, 0.10000000149011611938 ;  /* 0x3dcccccd14149820 */ /* 0x000fe20000400000 */
[----:B------:R-:W-:Y:S01]  /*1730*/  ISETP.NE.AND P5, PT, R27, RZ, PT ;  /* 0x000000ff1b00720c */ /* 0x000fe20003fa5270 */
[----:B------:R-:W4:Y:S01]  /*1740*/  LDG.E.EL.U8 R40, desc[UR4][R40.64] ;  /* 0x0000000428287981 */ /* 0x000f22000c2e1100 */
[----:B------:R-:W-:Y:S01]  /*1750*/  LEA.HI.X R45, R21, UR9, R26, 0x2, P2 ;  /* 0x00000009152d7c11 */ /* 0x000fe200090f141a */
[----:B-----5:R-:W-:-:S04]  /*1760*/  FADD R21, R29, R28 ;  /* 0x0000001c1d157221 */ /* 0x020fc80000000000 */
[----:B------:R-:W-:Y:S01]  /*1770*/  @!P0 FMUL R21, R21, 0.10000000149011611938 ;  /* 0x3dcccccd15158820 */ /* 0x000fe20000400000 */
[----:B------:R-:W-:Y:S01]  /*1780*/  IADD3 R28, P0, R30, R22, RZ ;  /* 0x000000161e1c7210 */ /* 0x000fe20007f1e0ff */
[----:B------:R-:W5:Y:S02]  /*1790*/  LDG.E.EL R26, desc[UR4][R44.64] ;  /* 0x000000042c1a7981 */ /* 0x000f64000c2e1900 */
[----:B------:R-:W-:Y:S02]  /*17a0*/  FADD R27, -R21, R20 ;  /* 0x00000014151b7221 */ /* 0x000fe40000000100 */
[----:B------:R-:W-:Y:S01]  /*17b0*/  IMAD.X R43, R35, 0x1, R23, P0 ;  /* 0x00000001232b7824 */ /* 0x000fe200000e0617 */
[----:B------:R-:W-:Y:S01]  /*17c0*/  IADD3 R20, P0, R28, UR6, RZ ;  /* 0x000000061c147c10 */ /* 0x000fe2000ff1e0ff */
[----:B------:R-:W-:-:S03]  /*17d0*/  FFMA R27, R8, R27, R21 ;  /* 0x0000001b081b7223 */ /* 0x000fc60000000015 */
[----:B------:R-:W-:-:S05]  /*17e0*/  IADD3.X R21, R43, UR7, RZ, P0, !PT ;  /* 0x000000072b157c10 */ /* 0x000fca00087fe4ff */
[----:B------:R0:W3:Y:S02]  /*17f0*/  LDG.E.EL.U8 R41, desc[UR4][R20.64] ;  /* 0x0000000414297981 */ /* 0x0000e4000c2e1100 */
[----:B0-----:R-:W-:-:S04]  /*1800*/  LEA R20, P0, R28, UR8, 0x2 ;  /* 0x000000081c147c11 */ /* 0x001fc8000f8010ff */
[----:B------:R-:W-:Y:S02]  /*1810*/  LEA.HI.X R21, R28, UR9, R43, 0x2, P0 ;  /* 0x000000091c157c11 */ /* 0x000fe400080f142b */
[----:B------:R-:W-:-:S03]  /*1820*/  IADD3 R43, P0, R30, R7, RZ ;  /* 0x000000071e2b7210 */ /* 0x000fc60007f1e0ff */
[----:B------:R0:W5:Y:S02]  /*1830*/  LDG.E.EL R28, desc[UR4][R20.64] ;  /* 0x00000004141c7981 */ /* 0x000164000c2e1900 */
[----:B------:R-:W-:Y:S01]  /*1840*/  IMAD.X R44, R35, 0x1, R2, P0 ;  /* 0x00000001232c7824 */ /* 0x000fe200000e0602 */
[----:B0-----:R-:W-:-:S04]  /*1850*/  IADD3 R20, P0, R43, UR6, RZ ;  /* 0x000000062b147c10 */ /* 0x001fc8000ff1e0ff */
[----:B------:R-:W-:-:S05]  /*1860*/  IADD3.X R21, R44, UR7, RZ, P0, !PT ;  /* 0x000000072c157c10 */ /* 0x000fca00087fe4ff */
[----:B------:R0:W5:Y:S01]  /*1870*/  LDG.E.EL.U8 R30, desc[UR4][R20.64] ;  /* 0x00000004141e7981 */ /* 0x000162000c2e1100 */
[----:B------:R-:W-:Y:S02]  /*1880*/  ISETP.NE.AND P1, PT, R42, RZ, PT ;  /* 0x000000ff2a00720c */ /* 0x000fe40003f25270 */
[----:B0-----:R-:W-:-:S04]  /*1890*/  LEA R20, P0, R43, UR8, 0x2 ;  /* 0x000000082b147c11 */ /* 0x001fc8000f8010ff */
[----:B------:R-:W-:Y:S02]  /*18a0*/  LEA.HI.X R21, R43, UR9, R44, 0x2, P0 ;  /* 0x000000092b157c11 */ /* 0x000fe400080f142c */
[----:B------:R-:W-:-:S03]  /*18b0*/  IADD3 R42, P0, R7, R12, RZ ;  /* 0x0000000c072a7210 */ /* 0x000fc60007f1e0ff */
[----:B------:R0:W5:Y:S02]  /*18c0*/  LDG.E.EL R35, desc[UR4][R20.64] ;  /* 0x0000000414237981 */ /* 0x000164000c2e1900 */
[----:B------:R-:W-:Y:S01]  /*18d0*/  IMAD.X R43, R2, 0x1, R37, P0 ;  /* 0x00000001022b7824 */ /* 0x000fe200000e0625 */
[----:B0-----:R-:W-:-:S04]  /*18e0*/  IADD3 R20, P0, R42, UR6, RZ ;  /* 0x000000062a147c10 */ /* 0x001fc8000ff1e0ff */
[----:B------:R-:W-:-:S05]  /*18f0*/  IADD3.X R21, R43, UR7, RZ, P0, !PT ;  /* 0x000000072b157c10 */ /* 0x000fca00087fe4ff */
[----:B------:R0:W5:Y:S02]  /*1900*/  LDG.E.EL.U8 R44, desc[UR4][R20.64] ;  /* 0x00000004142c7981 */ /* 0x000164000c2e1100 */
[----:B0-----:R-:W-:-:S04]  /*1910*/  LEA R20, P0, R42, UR8, 0x2 ;  /* 0x000000082a147c11 */ /* 0x001fc8000f8010ff */
[----:B------:R-:W-:Y:S01]  /*1920*/  LEA.HI.X R21, R42, UR9, R43, 0x2, P0 ;  /* 0x000000092a157c11 */ /* 0x000fe200080f142b */
[----:B------:R-:W-:-:S04]  /*1930*/  FADD R34, -R47, R34 ;  /* 0x000000222f227221 */ /* 0x000fc80000000100 */
[----:B------:R-:W-:Y:S01]  /*1940*/  FFMA R34, R8, R34, R47 ;  /* 0x0000002208227223 */ /* 0x000fe2000000002f */
[----:B--2---:R-:W-:Y:S02]  /*1950*/  ISETP.NE.AND P4, PT, R39, RZ, PT ;  /* 0x000000ff2700720c */ /* 0x004fe40003f85270 */
[----:B------:R-:W-:Y:S02]  /*1960*/  P2R R39, PR, RZ, 0x2 ;  /* 0x00000002ff277803 */ /* 0x000fe40000000000 */
[----:B------:R-:W-:-:S05]  /*1970*/  IADD3 R12, P1, R22, R12, RZ ;  /* 0x0000000c160c7210 */ /* 0x000fca0007f3e0ff */
[----:B------:R-:W-:Y:S01]  /*1980*/  IMAD.X R37, R23, 0x1, R37, P1 ;  /* 0x0000000117257824 */ /* 0x000fe200008e0625 */
[----:B----4-:R-:W-:Y:S02]  /*1990*/  ISETP.NE.AND P3, PT, R40, RZ, PT ;  /* 0x000000ff2800720c */ /* 0x010fe40003f65270 */
[----:B------:R-:W-:Y:S02]  /*19a0*/  IADD3 R40, P0, R12, UR6, RZ ;  /* 0x000000060c287c10 */ /* 0x000fe4000ff1e0ff */
[----:B---3--:R-:W-:Y:S02]  /*19b0*/  ISETP.NE.AND P2, PT, R41, RZ, PT ;  /* 0x000000ff2900720c */ /* 0x008fe40003f45270 */
[----:B------:R-:W-:Y:S02]  /*19c0*/  IADD3.X R41, R37, UR7, RZ, P0, !PT ;  /* 0x0000000725297c10 */ /* 0x000fe400087fe4ff */
[----:B------:R-:W-:-:S04]  /*19d0*/  LEA R42, P0, R12, UR8, 0x2 ;  /* 0x000000080c2a7c11 */ /* 0x000fc8000f8010ff */
[----:B------:R-:W-:Y:S02]  /*19e0*/  LEA.HI.X R43, R12, UR9, R37, 0x2, P0 ;  /* 0x000000090c2b7c11 */ /* 0x000fe400080f1425 */
[----:B-----5:R-:W-:Y:S02]  /*19f0*/  ISETP.NE.AND P1, PT, R30, RZ, PT ;  /* 0x000000ff1e00720c */ /* 0x020fe40003f25270 */
[----:B------:R-:W-:-:S05]  /*1a00*/  IADD3 R30, P0, R16, R22, RZ ;  /* 0x00000016101e7210 */ /* 0x000fca0007f1e0ff */
[----:B------:R-:W-:Y:S01]  /*1a10*/  IMAD.X R12, R17, 0x1, R23, P0 ;  /* 0x00000001110c7824 */ /* 0x000fe200000e0617 */
        /* <DEDUP_REMOVED lines=8> */
[----:B------:R-:W-:Y:S02]  /*1aa0*/  IADD3 R7, P0, R18, R7, RZ ;  /* 0x0000000712077210 */ /* 0x000fe40007f1e0ff */
[----:B------:R-:W-:-:S03]  /*1ab0*/  LEA R18, P6, R30, UR8, 0x2 ;  /* 0x000000081e127c11 */ /* 0x000fc6000f8c10ff */
[----:B------:R-:W-:Y:S01]  /*1ac0*/  IMAD.X R2, R19, 0x1, R2, P0 ;  /* 0x0000000113027824 */ /* 0x000fe200000e0602 */
[----:B------:R-:W-:Y:S02]  /*1ad0*/  ISETP.NE.AND P0, PT, R44, RZ, PT ;  /* 0x000000ff2c00720c */ /* 0x000fe40003f05270 */
[----:B------:R0:W2:Y:S01]  /*1ae0*/  LDG.E.EL R44, desc[UR4][R20.64] ;  /* 0x00000004142c7981 */ /* 0x0000a2000c2e1900 */
[----:B------:R-:W-:Y:S02]  /*1af0*/  LEA.HI.X R19, R30, UR9, R12, 0x2, P6 ;  /* 0x000000091e137c11 */ /* 0x000fe4000b0f140c */
[----:B0-----:R-:W-:Y:S02]  /*1b00*/  IADD3 R20, P6, R30, UR6, RZ ;  /* 0x000000061e147c10 */ /* 0x001fe4000ffde0ff */
[----:B------:R-:W3:Y:S02]  /*1b10*/  LDG.E.EL R30, desc[UR4][R42.64] ;  /* 0x000000042a1e7981 */ /* 0x000ee4000c2e1900 */
[----:B------:R-:W-:-:S02]  /*1b20*/  IADD3.X R21, R12, UR7, RZ, P6, !PT ;  /* 0x000000070c157c10 */ /* 0x000fc4000b7fe4ff */
[----:B------:R0:W4:Y:S04]  /*1b30*/  LDG.E.EL.U8 R12, desc[UR4][R40.64] ;  /* 0x00000004280c7981 */ /* 0x000128000c2e1100 */
[----:B------:R-:W5:Y:S01]  /*1b40*/  LDG.E.EL.U8 R20, desc[UR4][R20.64] ;  /* 0x0000000414147981 */ /* 0x000f62000c2e1100 */
[----:B0-----:R-:W-:-:S04]  /*1b50*/  LEA R40, P6, R16, UR8, 0x2 ;  /* 0x0000000810287c11 */ /* 0x001fc8000f8c10ff */
[----:B------:R-:W-:Y:S02]  /*1b60*/  LEA.HI.X R41, R16, UR9, R37, 0x2, P6 ;  /* 0x0000000910297c11 */ /* 0x000fe4000b0f1425 */
[----:B------:R-:W-:Y:S02]  /*1b70*/  IADD3 R42, P6, R16, UR6, RZ ;  /* 0x00000006102a7c10 */ /* 0x000fe4000ffde0ff */
[----:B------:R0:W3:Y:S02]  /*1b80*/  LDG.E.EL R16, desc[UR4][R18.64] ;  /* 0x0000000412107981 */ /* 0x0000e4000c2e1900 */
[----:B------:R-:W-:-:S05]  /*1b90*/  IADD3.X R43, R37, UR7, RZ, P6, !PT ;  /* 0x00000007252b7c10 */ /* 0x000fca000b7fe4ff */
[----:B------:R-:W3:Y:S01]  /*1ba0*/  LDG.E.EL.U8 R42, desc[UR4][R42.64] ;  /* 0x000000042a2a7981 */ /* 0x000ee2000c2e1100 */
[----:B0-----:R-:W-:-:S04]  /*1bb0*/  LEA R18, P6, R14, UR8, 0x2 ;  /* 0x000000080e127c11 */ /* 0x001fc8000f8c10ff */
[----:B------:R-:W-:Y:S02]  /*1bc0*/  LEA.HI.X R19, R14, UR9, R38, 0x2, P6 ;  /* 0x000000090e137c11 */ /* 0x000fe4000b0f1426 */
[----:B------:R-:W-:Y:S02]  /*1bd0*/  IADD3 R46, P6, R14, UR6, RZ ;  /* 0x000000060e2e7c10 */ /* 0x000fe4000ffde0ff */
[----:B------:R0:W3:Y:S02]  /*1be0*/  LDG.E.EL R14, desc[UR4][R40.64] ;  /* 0x00000004280e7981 */ /* 0x0000e4000c2e1900 */
[----:B------:R-:W-:Y:S02]  /*1bf0*/  IADD3.X R47, R38, UR7, RZ, P6, !PT ;  /* 0x00000007262f7c10 */ /* 0x000fe4000b7fe4ff */
[----:B------:R1:W3:Y:S04]  /*1c00*/  LDG.E.EL R21, desc[UR4][R18.64] ;  /* 0x0000000412157981 */ /* 0x0002e8000c2e1900 */
[----:B------:R-:W3:Y:S01]  /*1c10*/  LDG.E.EL.U8 R46, desc[UR4][R46.64] ;  /* 0x000000042e2e7981 */ /* 0x000ee2000c2e1100 */
[----:B0-----:R-:W-:-:S04]  /*1c20*/  LEA R40, P6, R22, UR8, 0x2 ;  /* 0x0000000816287c11 */ /* 0x001fc8000f8c10ff */
[----:B------:R-:W-:Y:S02]  /*1c30*/  LEA.HI.X R41, R22, UR9, R23, 0x2, P6 ;  /* 0x0000000916297c11 */ /* 0x000fe4000b0f1417 */
[----:B------:R-:W-:-:S03]  /*1c40*/  IADD3 R22, P6, R22, UR6, RZ ;  /* 0x0000000616167c10 */ /* 0x000fc6000ffde0ff */
[----:B------:R-:W3:Y:S01]  /*1c50*/  LDG.E.EL R40, desc[UR4][R40.64] ;  /* 0x0000000428287981 */ /* 0x000ee2000c2e1900 */
[----:B------:R-:W-:Y:S02]  /*1c60*/  IADD3.X R23, R23, UR7, RZ, P6, !PT ;  /* 0x0000000717177c10 */ /* 0x000fe4000b7fe4ff */
[----:B------:R-:W-:-:S04]  /*1c70*/  IADD3 R48, P6, R45, UR6, RZ ;  /* 0x000000062d307c10 */ /* 0x000fc8000ffde0ff */
[----:B------:R-:W-:Y:S02]  /*1c80*/  IADD3.X R49, R17, UR7, RZ, P6, !PT ;  /* 0x0000000711317c10 */ /* 0x000fe4000b7fe4ff */
[----:B-1----:R-:W-:-:S03]  /*1c90*/  LEA R18, P6, R45, UR8, 0x2 ;  /* 0x000000082d127c11 */ /* 0x002fc6000f8c10ff */
[----:B------:R-:W3:Y:S01]  /*1ca0*/  LDG.E.EL.U8 R48, desc[UR4][R48.64] ;  /* 0x0000000430307981 */ /* 0x000ee2000c2e1100 */
[----:B------:R-:W-:Y:S02]  /*1cb0*/  LEA.HI.X R19, R45, UR9, R17, 0x2, P6 ;  /* 0x000000092d137c11 */ /* 0x000fe4000b0f1411 */
[----:B------:R-:W-:Y:S01]  /*1cc0*/  IADD3 R50, P6, R7, UR6, RZ ;  /* 0x0000000607327c10 */ /* 0x000fe2000ffde0ff */
[----:B------:R0:W3:Y:S03]  /*1cd0*/  LDG.E.EL.U8 R17, desc[UR4][R22.64] ;  /* 0x0000000416117981 */ /* 0x0000e6000c2e1100 */
[----:B------:R-:W-:Y:S01]  /*1ce0*/  IADD3.X R51, R2, UR7, RZ, P6, !PT ;  /* 0x0000000702337c10 */ /* 0x000fe2000b7fe4ff */
[----:B------:R2:W3:Y:S04]  /*1cf0*/  LDG.E.EL R18, desc[UR4][R18.64] ;  /* 0x0000000412127981 */ /* 0x0004e8000c2e1900 */
[----:B------:R-:W3:Y:S01]  /*1d00*/  LDG.E.EL.U8 R50, desc[UR4][R50.64] ;  /* 0x0000000432327981 */ /* 0x000ee2000c2e1100 */
[----:B0-----:R-:W-:-:S04]  /*1d10*/  LEA R22, P6, R7, UR8, 0x2 ;  /* 0x0000000807167c11 */ /* 0x001fc8000f8c10ff */
[----:B------:R-:W-:-:S05]  /*1d20*/  LEA.HI.X R23, R7, UR9, R2, 0x2, P6 ;  /* 0x0000000907177c11 */ /* 0x000fca000b0f1402 */
[----:B------:R-:W3:Y:S01]  /*1d30*/  LDG.E.EL R38, desc[UR4][R22.64] ;  /* 0x0000000416267981 */ /* 0x000ee2000c2e1900 */
[----:B------:R-:W-:Y:S01]  /*1d40*/  ISETP.NE.AND P6, PT, R39, RZ, PT ;  /* 0x000000ff2700720c */ /* 0x000fe20003fc5270 */
[C---:B------:R-:W-:Y:S01]  /*1d50*/  FADD R2, R29.reuse, R3 ;  /* 0x000000031d027221 */ /* 0x040fe20000000000 */
[C---:B------:R-:W-:Y:S01]  /*1d60*/  FADD R3, R29.reuse, R4 ;  /* 0x000000041d037221 */ /* 0x040fe20000000000 */
[C---:B------:R-:W-:Y:S02]  /*1d70*/  FADD R24, R29.reuse, R24 ;  /* 0x000000181d187221 */ /* 0x040fe40000000000 */
[----:B------:R-:W-:Y:S01]  /*1d80*/  @!P5 FMUL R2, R2, 0.10000000149011611938 ;  /* 0x3dcccccd0202d820 */ /* 0x000fe20000400000 */
[C---:B------:R-:W-:Y:S01]  /*1d90*/  FADD R26, R29.reuse, R26 ;  /* 0x0000001a1d1a7221 */ /* 0x040fe20000000000 */
[C---:B------:R-:W-:Y:S01]  /*1da0*/  FADD R7, R29.reuse, R28 ;  /* 0x0000001c1d077221 */ /* 0x040fe20000000000 */
[----:B------:R-:W-:-:S05]  /*1db0*/  FADD R35, R29, R35 ;  /* 0x000000231d237221 */ /* 0x000fca0000000000 */
[----:B------:R-:W-:Y:S01]  /*1dc0*/  @!P6 FMUL R3, R3, 0.10000000149011611938 ;  /* 0x3dcccccd0303e820 */ /* 0x000fe20000400000 */
[----:B------:R-:W-:Y:S01]  /*1dd0*/  @!P4 FMUL R24, R24, 0.10000000149011611938 ;  /* 0x3dcccccd1818c820 */ /* 0x000fe20000400000 */
[----:B------:R-:W-:Y:S02]  /*1de0*/  @!P3 FMUL R26, R26, 0.10000000149011611938 ;  /* 0x3dcccccd1a1ab820 */ /* 0x000fe40000400000 */
[----:B------:R-:W-:Y:S01]  /*1df0*/  FADD R2, -R3, R2 ;  /* 0x0000000203027221 */ /* 0x000fe20000000100 */
[----:B------:R-:W-:Y:S01]  /*1e00*/  @!P2 FMUL R7, R7, 0.10000000149011611938 ;  /* 0x3dcccccd0707a820 */ /* 0x000fe20000400000 */
[----:B------:R-:W-:Y:S02]  /*1e10*/  @!P1 FMUL R35, R35, 0.10000000149011611938 ;  /* 0x3dcccccd23239820 */ /* 0x000fe40000400000 */
[----:B------:R-:W-:Y:S01]  /*1e20*/  FFMA R8, R8, R2, R3 ;  /* 0x0000000208087223 */ /* 0x000fe20000000003 */
[----:B------:R-:W-:Y:S01]  /*1e30*/  FADD R7, -R26, R7 ;  /* 0x000000071a077221 */ /* 0x000fe20000000100 */
[----:B------:R-:W-:Y:S01]  /*1e40*/  FADD R35, -R24, R35 ;  /* 0x0000002318237221 */ /* 0x000fe20000000100 */
[----:B------:R-:W0:Y:S02]  /*1e50*/  LDC.64 R2, c[0x0][0x210] ;  /* 0x00008400ff027b82 */ /* 0x000e240000000a00 */
[C---:B------:R-:W-:Y:S01]  /*1e60*/  FFMA R7, R9.reuse, R7, R26 ;  /* 0x0000000709077223 */ /* 0x040fe2000000001a */
[----:B------:R-:W-:Y:S01]  /*1e70*/  FFMA R24, R9, R35, R24 ;  /* 0x0000002309187223 */ /* 0x000fe20000000018 */
[----:B------:R-:W-:Y:S01]  /*1e80*/  FADD R6, -R15, R6 ;  /* 0x000000060f067221 */ /* 0x000fe20000000100 */
[----:B------:R-:W-:Y:S01]  /*1e90*/  FADD R36, -R13, R36 ;  /* 0x000000240d247221 */ /* 0x000fe20000000100 */
[----:B------:R-:W-:Y:S01]  /*1ea0*/  FADD R25, -R0, R25 ;  /* 0x0000001900197221 */ /* 0x000fe20000000100 */
[----:B------:R-:W-:Y:S01]  /*1eb0*/  FADD R24, -R7, R24 ;  /* 0x0000001807187221 */ /* 0x000fe20000000100 */
[----:B------:R-:W-:Y:S01]  /*1ec0*/  FADD R8, -R27, R8 ;  /* 0x000000081b087221 */ /* 0x000fe20000000100 */
[----:B------:R-:W-:Y:S01]  /*1ed0*/  FFMA R13, R33, R36, R13 ;  /* 0x00000024210d7223 */ /* 0x000fe2000000000d */
[----:B0-----:R-:W-:-:S04]  /*1ee0*/  IMAD.WIDE R2, R5, 0x4, R2 ;  /* 0x0000000405027825 */ /* 0x001fc800078e0202 */
[----:B------:R-:W-:Y:S01]  /*1ef0*/  FFMA R5, R32, R24, R7 ;  /* 0x0000001820057223 */ /* 0x000fe20000000007 */
[----:B--2---:R-:W-:-:S04]  /*1f00*/  FADD R19, R29, R44 ;  /* 0x0000002c1d137221 */ /* 0x004fc80000000000 */
[----:B------:R-:W-:Y:S01]  /*1f10*/  @!P0 FMUL R19, R19, 0.10000000149011611938 ;  /* 0x3dcccccd13138820 */ /* 0x000fe20000400000 */
[----:B----4-:R-:W-:Y:S02]  /*1f20*/  ISETP.NE.AND P6, PT, R12, RZ, PT ;  /* 0x000000ff0c00720c */ /* 0x010fe40003fc5270 */
[----:B-----5:R-:W-:Y:S01]  /*1f30*/  ISETP.NE.AND P5, PT, R20, RZ, PT ;  /* 0x000000ff1400720c */ /* 0x020fe20003fa5270 */
[----:B---3--:R-:W-:-:S10]  /*1f40*/  FADD R9, R29, R30 ;  /* 0x0000001e1d097221 */ /* 0x008fd40000000000 */
[----:B------:R-:W-:Y:S01]  /*1f50*/  @!P6 FMUL R9, R9, 0.10000000149011611938 ;  /* 0x3dcccccd0909e820 */ /* 0x000fe20000400000 */
[----:B------:R-:W-:Y:S01]  /*1f60*/  ISETP.NE.AND P4, PT, R42, RZ, PT ;  /* 0x000000ff2a00720c */ /* 0x000fe20003f85270 */
[----:B------:R-:W-:-:S04]  /*1f70*/  FADD R16, R29, R16 ;  /* 0x000000101d107221 */ /* 0x000fc80000000000 */
[----:B------:R-:W-:Y:S01]  /*1f80*/  @!P5 FMUL R16, R16, 0.10000000149011611938 ;  /* 0x3dcccccd1010d820 */ /* 0x000fe20000400000 */
[C---:B------:R-:W-:Y:S01]  /*1f90*/  FADD R14, R29.reuse, R14 ;  /* 0x0000000e1d0e7221 */ /* 0x040fe20000000000 */
[----:B------:R-:W-:Y:S01]  /*1fa0*/  ISETP.NE.AND P3, PT, R46, RZ, PT ;  /* 0x000000ff2e00720c */ /* 0x000fe20003f65270 */
[----:B------:R-:W-:-:S05]  /*1fb0*/  FADD R4, R29, R21 ;  /* 0x000000151d047221 */ /* 0x000fca0000000000 */
[----:B------:R-:W-:Y:S01]  /*1fc0*/  @!P4 FMUL R14, R14, 0.10000000149011611938 ;  /* 0x3dcccccd0e0ec820 */ /* 0x000fe20000400000 */
[----:B------:R-:W-:-:S03]  /*1fd0*/  FADD R16, -R9, R16 ;  /* 0x0000001009107221 */ /* 0x000fc60000000100 */
[----:B------:R-:W-:Y:S01]  /*1fe0*/  FADD R14, -R19, R14 ;  /* 0x0000000e130e7221 */ /* 0x000fe20000000100 */
[----:B------:R-:W-:Y:S02]  /*1ff0*/  ISETP.NE.AND P1, PT, R48, RZ, PT ;  /* 0x000000ff3000720c */ /* 0x000fe40003f25270 */
[----:B------:R-:W-:Y:S02]  /*2000*/  ISETP.NE.AND P2, PT, R17, RZ, PT ;  /* 0x000000ff1100720c */ /* 0x000fe40003f45270 */
[----:B------:R-:W-:Y:S01]  /*2010*/  ISETP.NE.AND P0, PT, R50, RZ, PT ;  /* 0x000000ff3200720c */ /* 0x000fe20003f05270 */
[C---:B------:R-:W-:Y:S01]  /*2020*/  FADD R17, R29.reuse, R40 ;  /* 0x000000281d117221 */ /* 0x040fe20000000000 */
[----:B------:R-:W-:Y:S01]  /*2030*/  FADD R18, R29, R18 ;  /* 0x000000121d127221 */ /* 0x000fe20000000000 */
[----:B------:R-:W-:-:S08]  /*2040*/  @!P3 FMUL R4, R4, 0.10000000149011611938 ;  /* 0x3dcccccd0404b820 */ /* 0x000fd00000400000 */
[----:B------:R-:W-:Y:S01]  /*2050*/  @!P2 FMUL R17, R17, 0.10000000149011611938 ;  /* 0x3dcccccd1111a820 */ /* 0x000fe20000400000 */
[----:B------:R-:W-:Y:S01]  /*2060*/  @!P1 FMUL R18, R18, 0.10000000149011611938 ;  /* 0x3dcccccd12129820 */ /* 0x000fe20000400000 */
[----:B------:R-:W-:-:S04]  /*2070*/  FADD R29, R29, R38 ;  /* 0x000000261d1d7221 */ /* 0x000fc80000000000 */
[----:B------:R-:W-:Y:S01]  /*2080*/  @!P0 FMUL R29, R29, 0.10000000149011611938 ;  /* 0x3dcccccd1d1d8820 */ /* 0x000fe20000400000 */
[----:B------:R-:W-:-:S03]  /*2090*/  FADD R17, -R4, R17 ;  /* 0x0000001104117221 */ /* 0x000fc60000000100 */
[----:B------:R-:W-:Y:S01]  /*20a0*/  FADD R29, -R18, R29 ;  /* 0x0000001d121d7221 */ /* 0x000fe20000000100 */
[C---:B------:R-:W-:Y:S01]  /*20b0*/  FFMA R9, R10.reuse, R16, R9 ;  /* 0x000000100a097223 */ /* 0x040fe20000000009 */
[----:B------:R-:W-:Y:S01]  /*20c0*/  FFMA R10, R10, R14, R19 ;  /* 0x0000000e0a0a7223 */ /* 0x000fe20000000013 */
[C---:B------:R-:W-:Y:S01]  /*20d0*/  FFMA R17, R11.reuse, R17, R4 ;  /* 0x000000110b117223 */ /* 0x040fe20000000004 */
[----:B------:R-:W-:Y:S01]  /*20e0*/  FFMA R18, R11, R29, R18 ;  /* 0x0000001d0b127223 */ /* 0x000fe20000000012 */
[----:B------:R-:W-:Y:S01]  /*20f0*/  FADD R12, -R34, R31 ;  /* 0x0000001f220c7221 */ /* 0x000fe20000000100 */
[----:B------:R-:W-:Y:S02]  /*2100*/  FADD R10, -R9, R10 ;  /* 0x0000000a090a7221 */ /* 0x000fe40000000100 */
[----:B------:R-:W-:Y:S01]  /*2110*/  FADD R18, -R17, R18 ;  /* 0x0000001211127221 */ /* 0x000fe20000000100 */
[C---:B------:R-:W-:Y:S01]  /*2120*/  FFMA R14, R33.reuse, R6, R15 ;  /* 0x00000006210e7223 */ /* 0x040fe2000000000f */
[C---:B------:R-:W-:Y:S01]  /*2130*/  FFMA R12, R33.reuse, R12, R34 ;  /* 0x0000000c210c7223 */ /* 0x040fe20000000022 */
[----:B------:R-:W-:Y:S01]  /*2140*/  FFMA R15, R33, R25, R0 ;  /* 0x00000019210f7223 */ /* 0x000fe20000000000 */
[C---:B------:R-:W-:Y:S01]  /*2150*/  FFMA R4, R32.reuse, R8, R27 ;  /* 0x0000000820047223 */ /* 0x040fe2000000001b */
[C---:B------:R-:W-:Y:S01]  /*2160*/  FFMA R6, R32.reuse, R10, R9 ;  /* 0x0000000a20067223 */ /* 0x040fe20000000009 */
[----:B------:R-:W-:-:S02]  /*2170*/  FFMA R7, R32, R18, R17 ;  /* 0x0000001220077223 */ /* 0x000fc40000000011 */
[----:B------:R-:W-:Y:S04]  /*2180*/  STG.E.128 desc[UR4][R2.64], R12 ;  /* 0x0000000c02007986 */ /* 0x000fe8000c101d04 */
[----:B------:R-:W-:Y:S01]  /*2190*/  STG.E.128 desc[UR4][R2.64+0x800], R4 ;  /* 0x0008000402007986 */ /* 0x000fe2000c101d04 */
[----:B------:R-:W-:Y:S05]  /*21a0*/  EXIT ;  /* 0x000000000000794d */ /* 0x000fea0003800000 */
.L_x_0:
[----:B------:R-:W-:-:S00]  /*21b0*/  BRA `(.L_x_0) ;  /* 0xfffffffc00fc7947 */ /* 0x000fc0000383ffff */
[----:B------:R-:W-:-:S00]  /*21c0*/  NOP ;  /* 0x0000000000007918 */ /* 0x000fc00000000000 */
        /* <DEDUP_REMOVED lines=11> */
.L_x_1:


//--------------------- .nv.constant0.triton_poi_fused__unsafe_index_add_convolution_leaky_relu_mul_sub_33 --------------------------
	.section	.nv.constant0.triton_poi_fused__unsafe_index_add_convolution_leaky_relu_mul_sub_33,"a",@progbits
	.sectionflags	@""
	.align	4
.nv.constant0.triton_poi_fused__unsafe_index_add_convolution_leaky_relu_mul_sub_33:
	.zero		612
